	.target	sm_100a

	.elftype	@"ET_EXEC"


//--------------------- .note.nv.tkinfo           --------------------------
	.section	.note.nv.tkinfo,"",@"SHT_NOTE"
	.sectionflags	@"SHF_NOTE_NV_TKINFO"
	.tkinfo
        /*0018*/ 	.word	0x00000002
        /*0030*/ 	.string	""
        /*0030*/ 	.string	"ptxas"
        /*0030*/ 	.string	"Cuda compilation tools, release 13.0, V13.0.88"
        /*0030*/ 	.string	"Build cuda_13.0.r13.0/compiler.36424714_0"
        /*0030*/ 	.string	"-arch sm_100a -m 64 "



//--------------------- .note.nv.cuinfo           --------------------------
	.section	.note.nv.cuinfo,"",@"SHT_NOTE"
	.sectionflags	@"SHF_NOTE_NV_CUINFO"
        /*0018*/ 	.short	0x0002
        /*001a*/ 	.short	0x0064
        /*001c*/ 	.short	0x0082
	.zero		2


//--------------------- .nv.info                  --------------------------
	.section	.nv.info,"",@"SHT_CUDA_INFO"
	.align	4


	//----- nvinfo : EIATTR_REGCOUNT
	.align		4
        /*0000*/ 	.byte	0x04, 0x2f
        /*0002*/ 	.short	(.L_19 - .L_18)
	.align		4
.L_18:
        /*0004*/ 	.word	index@(_ZN7cutlass13device_kernelINS_4gemm6kernel13GemmUniversalIN4cute5tupleIJiiiiEEENS1_10collective13CollectiveMmaINS1_46MainloopSm100TmaUmmaWarpSpecializedBlockScaledILi2ELi2ELi2ENS5_IJNS4_1CILi1EEESB_SB_EEEEENS5_IJNSA_ILi128EEESE_NSA_ILi256EEEEEENS5_IJNS_12float_e5m2_tENS_13float_ue8m0_tEEEENS5_IJNS5_IJlSB_lEEENS4_6LayoutINS5_IJNS5_IJNS5_IJNSA_ILi32EEENSA_ILi4EEEEEEiEEESP_NS5_IJSB_iEEEEEENS5_IJNS5_IJNS5_IJNSA_ILi16EEESN_EEEiEEENS5_IJNS5_IJNSA_ILi0EEESB_EEENSA_ILi512EEEEEENS5_IJSV_iEEEEEEEEEEESJ_S12_NS4_8TiledMMAINS4_8MMA_AtomIJNS4_21SM100_MMA_MXF8F6F4_SSISH_SH_fSI_Li128ELi128ELNS4_4UMMA5MajorE0ELS17_0ELNS16_7ScaleInE0ELS18_0EEEEEENSL_ISC_NS5_IJSV_SV_SV_EEEEENS5_IJNS4_10UnderscoreES1D_S1D_EEEEENS5_IJNS4_13SM90_TMA_LOADES1G_EEENS5_IJNS4_14ComposedLayoutINS4_7SwizzleILi3ELi4ELi3EEENS4_18smem_ptr_flag_bitsILi8EEENSL_INS5_IJNSA_ILi8EEESE_EEENS5_IJSE_SB_EEEEEEENSL_INS5_IJNS5_IJNS5_IJSO_SB_EEENS5_IJSM_SB_EEEEEESB_NS5_IJSN_NSA_ILi2EEEEEEEEENS5_IJNS5_IJNS5_IJST_SX_EEESW_EEESV_NS5_IJSB_SX_EEEEEEEEEEEvNS4_8identityES1H_S23_vS24_EENS_8epilogue10collective18CollectiveEpilogueINS26_23Sm100TmaWarpSpecializedILi4ELi2ELi32ELb1ELb0EEEJSG_NS5_IJNSL_ISE_SB_EENSL_ISM_SB_EEEEENS_10bfloat16_tESK_S2E_SK_NS26_6fusion15FusionCallbacksIS2A_NS2F_17LinearCombinationIS2E_fS2E_fLNS_15FloatRoundStyleE2EEESG_S2D_JEEENS4_5SM1004TMEM4LOAD26SM100_TMEM_LOAD_32dp32b32xES1G_NS1I_INS1J_ILi2ELi4ELi3EEENS1L_ILi16EEENSL_INS5_IJS1N_SM_EEES1T_EEEENS4_39AutoVectorizingCopyWithAssumedAlignmentILi128EEENS4_14SM90_TMA_STOREES2T_S2V_S2V_EEEvvEEEEvNT_6ParamsE)
        /*0008*/ 	.word	0x0000006e


	//----- nvinfo : EIATTR_FRAME_SIZE
	.align		4
.L_19:
        /*000c*/ 	.byte	0x04, 0x11
        /*000e*/ 	.short	(.L_21 - .L_20)
	.align		4
.L_20:
        /*0010*/ 	.word	index@($__internal_2_$__cuda_sm10x_tcgen05_guardrail_trap_unallocated_columns_being_dealloced)
        /*0014*/ 	.word	0x00000000


	//----- nvinfo : EIATTR_FRAME_SIZE
	.align		4
.L_21:
        /*0018*/ 	.byte	0x04, 0x11
        /*001a*/ 	.short	(.L_23 - .L_22)
	.align		4
.L_22:
        /*001c*/ 	.word	index@($__internal_1_$__cuda_sm10x_tcgen05_guardrail_trap_phase_invalid_during_alloc)
        /*0020*/ 	.word	0x00000000


	//----- nvinfo : EIATTR_FRAME_SIZE
	.align		4
.L_23:
        /*0024*/ 	.byte	0x04, 0x11
        /*0026*/ 	.short	(.L_25 - .L_24)
	.align		4
.L_24:
        /*0028*/ 	.word	index@($__internal_0_$__cuda_sm10x_tcgen05_guardrail_trap_col_being_dealloced_not_returned_by_alloc)
        /*002c*/ 	.word	0x00000000


	//----- nvinfo : EIATTR_FRAME_SIZE
	.align		4
.L_25:
        /*0030*/ 	.byte	0x04, 0x11
        /*0032*/ 	.short	(.L_27 - .L_26)
	.align		4
.L_26:
        /*0034*/ 	.word	index@(_ZN7cutlass13device_kernelINS_4gemm6kernel13GemmUniversalIN4cute5tupleIJiiiiEEENS1_10collective13CollectiveMmaINS1_46MainloopSm100TmaUmmaWarpSpecializedBlockScaledILi2ELi2ELi2ENS5_IJNS4_1CILi1EEESB_SB_EEEEENS5_IJNSA_ILi128EEESE_NSA_ILi256EEEEEENS5_IJNS_12float_e5m2_tENS_13float_ue8m0_tEEEENS5_IJNS5_IJlSB_lEEENS4_6LayoutINS5_IJNS5_IJNS5_IJNSA_ILi32EEENSA_ILi4EEEEEEiEEESP_NS5_IJSB_iEEEEEENS5_IJNS5_IJNS5_IJNSA_ILi16EEESN_EEEiEEENS5_IJNS5_IJNSA_ILi0EEESB_EEENSA_ILi512EEEEEENS5_IJSV_iEEEEEEEEEEESJ_S12_NS4_8TiledMMAINS4_8MMA_AtomIJNS4_21SM100_MMA_MXF8F6F4_SSISH_SH_fSI_Li128ELi128ELNS4_4UMMA5MajorE0ELS17_0ELNS16_7ScaleInE0ELS18_0EEEEEENSL_ISC_NS5_IJSV_SV_SV_EEEEENS5_IJNS4_10UnderscoreES1D_S1D_EEEEENS5_IJNS4_13SM90_TMA_LOADES1G_EEENS5_IJNS4_14ComposedLayoutINS4_7SwizzleILi3ELi4ELi3EEENS4_18smem_ptr_flag_bitsILi8EEENSL_INS5_IJNSA_ILi8EEESE_EEENS5_IJSE_SB_EEEEEEENSL_INS5_IJNS5_IJNS5_IJSO_SB_EEENS5_IJSM_SB_EEEEEESB_NS5_IJSN_NSA_ILi2EEEEEEEEENS5_IJNS5_IJNS5_IJST_SX_EEESW_EEESV_NS5_IJSB_SX_EEEEEEEEEEEvNS4_8identityES1H_S23_vS24_EENS_8epilogue10collective18CollectiveEpilogueINS26_23Sm100TmaWarpSpecializedILi4ELi2ELi32ELb1ELb0EEEJSG_NS5_IJNSL_ISE_SB_EENSL_ISM_SB_EEEEENS_10bfloat16_tESK_S2E_SK_NS26_6fusion15FusionCallbacksIS2A_NS2F_17LinearCombinationIS2E_fS2E_fLNS_15FloatRoundStyleE2EEESG_S2D_JEEENS4_5SM1004TMEM4LOAD26SM100_TMEM_LOAD_32dp32b32xES1G_NS1I_INS1J_ILi2ELi4ELi3EEENS1L_ILi16EEENSL_INS5_IJS1N_SM_EEES1T_EEEENS4_39AutoVectorizingCopyWithAssumedAlignmentILi128EEENS4_14SM90_TMA_STOREES2T_S2V_S2V_EEEvvEEEEvNT_6ParamsE)
        /*0038*/ 	.word	0x00000000


	//----- nvinfo : EIATTR_MIN_STACK_SIZE
	.align		4
.L_27:
        /*003c*/ 	.byte	0x04, 0x12
        /*003e*/ 	.short	(.L_29 - .L_28)
	.align		4
.L_28:
        /*0040*/ 	.word	index@(_ZN7cutlass13device_kernelINS_4gemm6kernel13GemmUniversalIN4cute5tupleIJiiiiEEENS1_10collective13CollectiveMmaINS1_46MainloopSm100TmaUmmaWarpSpecializedBlockScaledILi2ELi2ELi2ENS5_IJNS4_1CILi1EEESB_SB_EEEEENS5_IJNSA_ILi128EEESE_NSA_ILi256EEEEEENS5_IJNS_12float_e5m2_tENS_13float_ue8m0_tEEEENS5_IJNS5_IJlSB_lEEENS4_6LayoutINS5_IJNS5_IJNS5_IJNSA_ILi32EEENSA_ILi4EEEEEEiEEESP_NS5_IJSB_iEEEEEENS5_IJNS5_IJNS5_IJNSA_ILi16EEESN_EEEiEEENS5_IJNS5_IJNSA_ILi0EEESB_EEENSA_ILi512EEEEEENS5_IJSV_iEEEEEEEEEEESJ_S12_NS4_8TiledMMAINS4_8MMA_AtomIJNS4_21SM100_MMA_MXF8F6F4_SSISH_SH_fSI_Li128ELi128ELNS4_4UMMA5MajorE0ELS17_0ELNS16_7ScaleInE0ELS18_0EEEEEENSL_ISC_NS5_IJSV_SV_SV_EEEEENS5_IJNS4_10UnderscoreES1D_S1D_EEEEENS5_IJNS4_13SM90_TMA_LOADES1G_EEENS5_IJNS4_14ComposedLayoutINS4_7SwizzleILi3ELi4ELi3EEENS4_18smem_ptr_flag_bitsILi8EEENSL_INS5_IJNSA_ILi8EEESE_EEENS5_IJSE_SB_EEEEEEENSL_INS5_IJNS5_IJNS5_IJSO_SB_EEENS5_IJSM_SB_EEEEEESB_NS5_IJSN_NSA_ILi2EEEEEEEEENS5_IJNS5_IJNS5_IJST_SX_EEESW_EEESV_NS5_IJSB_SX_EEEEEEEEEEEvNS4_8identityES1H_S23_vS24_EENS_8epilogue10collective18CollectiveEpilogueINS26_23Sm100TmaWarpSpecializedILi4ELi2ELi32ELb1ELb0EEEJSG_NS5_IJNSL_ISE_SB_EENSL_ISM_SB_EEEEENS_10bfloat16_tESK_S2E_SK_NS26_6fusion15FusionCallbacksIS2A_NS2F_17LinearCombinationIS2E_fS2E_fLNS_15FloatRoundStyleE2EEESG_S2D_JEEENS4_5SM1004TMEM4LOAD26SM100_TMEM_LOAD_32dp32b32xES1G_NS1I_INS1J_ILi2ELi4ELi3EEENS1L_ILi16EEENSL_INS5_IJS1N_SM_EEES1T_EEEENS4_39AutoVectorizingCopyWithAssumedAlignmentILi128EEENS4_14SM90_TMA_STOREES2T_S2V_S2V_EEEvvEEEEvNT_6ParamsE)
        /*0044*/ 	.word	0x00000000
.L_29:


//--------------------- .nv.compat                --------------------------
	.section	.nv.compat,"",@"SHT_CUDA_COMPAT_INFO"
	.align	4
        /*0000*/ 	.byte	0x02, 0x09, 0x01, 0x00, 0x02, 0x02, 0x02, 0x00, 0x02, 0x05, 0x05, 0x00, 0x03, 0x07, 0x01, 0x01
        /*0010*/ 	.byte	0x02, 0x03, 0x01, 0x00, 0x02, 0x06, 0x01, 0x00, 0x04, 0x0b, 0x08, 0x00, 0x09, 0x00, 0x00, 0x00
        /*0020*/ 	.byte	0x00, 0x00, 0x00, 0x00


//--------------------- .nv.info._ZN7cutlass13device_kernelINS_4gemm6kernel13GemmUniversalIN4cute5tupleIJiiiiEEENS1_10collective13CollectiveMmaINS1_46MainloopSm100TmaUmmaWarpSpecializedBlockScaledILi2ELi2ELi2ENS5_IJNS4_1CILi1EEESB_SB_EEEEENS5_IJNSA_ILi128EEESE_NSA_ILi256EEEEEENS5_IJNS_12float_e5m2_tENS_13float_ue8m0_tEEEENS5_IJNS5_IJlSB_lEEENS4_6LayoutINS5_IJNS5_IJNS5_IJNSA_ILi32EEENSA_ILi4EEEEEEiEEESP_NS5_IJSB_iEEEEEENS5_IJNS5_IJNS5_IJNSA_ILi16EEESN_EEEiEEENS5_IJNS5_IJNSA_ILi0EEESB_EEENSA_ILi512EEEEEENS5_IJSV_iEEEEEEEEEEESJ_S12_NS4_8TiledMMAINS4_8MMA_AtomIJNS4_21SM100_MMA_MXF8F6F4_SSISH_SH_fSI_Li128ELi128ELNS4_4UMMA5MajorE0ELS17_0ELNS16_7ScaleInE0ELS18_0EEEEEENSL_ISC_NS5_IJSV_SV_SV_EEEEENS5_IJNS4_10UnderscoreES1D_S1D_EEEEENS5_IJNS4_13SM90_TMA_LOADES1G_EEENS5_IJNS4_14ComposedLayoutINS4_7SwizzleILi3ELi4ELi3EEENS4_18smem_ptr_flag_bitsILi8EEENSL_INS5_IJNSA_ILi8EEESE_EEENS5_IJSE_SB_EEEEEEENSL_INS5_IJNS5_IJNS5_IJSO_SB_EEENS5_IJSM_SB_EEEEEESB_NS5_IJSN_NSA_ILi2EEEEEEEEENS5_IJNS5_IJNS5_IJST_SX_EEESW_EEESV_NS5_IJSB_SX_EEEEEEEEEEEvNS4_8identityES1H_S23_vS24_EENS_8epilogue10collective18CollectiveEpilogueINS26_23Sm100TmaWarpSpecializedILi4ELi2ELi32ELb1ELb0EEEJSG_NS5_IJNSL_ISE_SB_EENSL_ISM_SB_EEEEENS_10bfloat16_tESK_S2E_SK_NS26_6fusion15FusionCallbacksIS2A_NS2F_17LinearCombinationIS2E_fS2E_fLNS_15FloatRoundStyleE2EEESG_S2D_JEEENS4_5SM1004TMEM4LOAD26SM100_TMEM_LOAD_32dp32b32xES1G_NS1I_INS1J_ILi2ELi4ELi3EEENS1L_ILi16EEENSL_INS5_IJS1N_SM_EEES1T_EEEENS4_39AutoVectorizingCopyWithAssumedAlignmentILi128EEENS4_14SM90_TMA_STOREES2T_S2V_S2V_EEEvvEEEEvNT_6ParamsE --------------------------
	.section	.nv.info._ZN7cutlass13device_kernelINS_4gemm6kernel13GemmUniversalIN4cute5tupleIJiiiiEEENS1_10collective13CollectiveMmaINS1_46MainloopSm100TmaUmmaWarpSpecializedBlockScaledILi2ELi2ELi2ENS5_IJNS4_1CILi1EEESB_SB_EEEEENS5_IJNSA_ILi128EEESE_NSA_ILi256EEEEEENS5_IJNS_12float_e5m2_tENS_13float_ue8m0_tEEEENS5_IJNS5_IJlSB_lEEENS4_6LayoutINS5_IJNS5_IJNS5_IJNSA_ILi32EEENSA_ILi4EEEEEEiEEESP_NS5_IJSB_iEEEEEENS5_IJNS5_IJNS5_IJNSA_ILi16EEESN_EEEiEEENS5_IJNS5_IJNSA_ILi0EEESB_EEENSA_ILi512EEEEEENS5_IJSV_iEEEEEEEEEEESJ_S12_NS4_8TiledMMAINS4_8MMA_AtomIJNS4_21SM100_MMA_MXF8F6F4_SSISH_SH_fSI_Li128ELi128ELNS4_4UMMA5MajorE0ELS17_0ELNS16_7ScaleInE0ELS18_0EEEEEENSL_ISC_NS5_IJSV_SV_SV_EEEEENS5_IJNS4_10UnderscoreES1D_S1D_EEEEENS5_IJNS4_13SM90_TMA_LOADES1G_EEENS5_IJNS4_14ComposedLayoutINS4_7SwizzleILi3ELi4ELi3EEENS4_18smem_ptr_flag_bitsILi8EEENSL_INS5_IJNSA_ILi8EEESE_EEENS5_IJSE_SB_EEEEEEENSL_INS5_IJNS5_IJNS5_IJSO_SB_EEENS5_IJSM_SB_EEEEEESB_NS5_IJSN_NSA_ILi2EEEEEEEEENS5_IJNS5_IJNS5_IJST_SX_EEESW_EEESV_NS5_IJSB_SX_EEEEEEEEEEEvNS4_8identityES1H_S23_vS24_EENS_8epilogue10collective18CollectiveEpilogueINS26_23Sm100TmaWarpSpecializedILi4ELi2ELi32ELb1ELb0EEEJSG_NS5_IJNSL_ISE_SB_EENSL_ISM_SB_EEEEENS_10bfloat16_tESK_S2E_SK_NS26_6fusion15FusionCallbacksIS2A_NS2F_17LinearCombinationIS2E_fS2E_fLNS_15FloatRoundStyleE2EEESG_S2D_JEEENS4_5SM1004TMEM4LOAD26SM100_TMEM_LOAD_32dp32b32xES1G_NS1I_INS1J_ILi2ELi4ELi3EEENS1L_ILi16EEENSL_INS5_IJS1N_SM_EEES1T_EEEENS4_39AutoVectorizingCopyWithAssumedAlignmentILi128EEENS4_14SM90_TMA_STOREES2T_S2V_S2V_EEEvvEEEEvNT_6ParamsE,"",@"SHT_CUDA_INFO"
	.sectionflags	@""
	.align	4


	//----- nvinfo : EIATTR_CUDA_API_VERSION
	.align		4
        /*0000*/ 	.byte	0x04, 0x37
        /*0002*/ 	.short	(.L_31 - .L_30)
.L_30:
        /*0004*/ 	.word	0x00000082


	//----- nvinfo : EIATTR_KPARAM_INFO
	.align		4
.L_31:
        /*0008*/ 	.byte	0x04, 0x17
        /*000a*/ 	.short	(.L_33 - .L_32)
.L_32:
        /*000c*/ 	.word	0x00000000
        /*0010*/ 	.short	0x0000
        /*0012*/ 	.short	0x0000
        /*0014*/ 	.byte	0x00, 0xf0, 0x01, 0x30


	//----- nvinfo : EIATTR_AT_ENTRY_FRAGMENTS
	.align		4
.L_33:
        /*0018*/ 	.byte	0x04, 0x4f
        /*001a*/ 	.short	(.L_35 - .L_34)


	//   ....[0]....
.L_34:
        /*001c*/ 	.word	0x00000006


	//----- nvinfo : EIATTR_RESERVED_SMEM_USED
	.align		4
.L_35:
        /*0020*/ 	.byte	0x01, 0x41
	.zero		2


	//----- nvinfo : EIATTR_SPARSE_MMA_MASK
	.align		4
        /*0024*/ 	.byte	0x03, 0x50
        /*0026*/ 	.short	0x0000


	//----- nvinfo : EIATTR_TCGEN05_1CTA_USED
	.align		4
        /*0028*/ 	.byte	0x01, 0x51
	.zero		2


	//----- nvinfo : EIATTR_MAXREG_COUNT
	.align		4
        /*002c*/ 	.byte	0x03, 0x1b
        /*002e*/ 	.short	0x00ff


	//----- nvinfo : EIATTR_NUM_BARRIERS
	.align		4
        /*0030*/ 	.byte	0x02, 0x4c
        /*0032*/ 	.byte	0x07
	.zero		1


	//----- nvinfo : EIATTR_EXTERNS
	.align		4
        /*0034*/ 	.byte	0x04, 0x0f
        /*0036*/ 	.short	(.L_37 - .L_36)


	//   ....[0]....
	.align		4
.L_36:
        /*0038*/ 	.word	index@(__assertfail)


	//----- nvinfo : EIATTR_MERCURY_ISA_VERSION
	.align		4
.L_37:
        /*003c*/ 	.byte	0x03, 0x5f
        /*003e*/ 	.short	0x0101


	//----- nvinfo : EIATTR_INT_WARP_WIDE_INSTR_OFFSETS
	.align		4
        /*0040*/ 	.byte	0x04, 0x31
        /*0042*/ 	.short	(.L_39 - .L_38)


	//   ....[0]....
.L_38:
        /*0044*/ 	.word	0x00002200


	//   ....[1]....
        /*0048*/ 	.word	0x00004310


	//   ....[2]....
        /*004c*/ 	.word	0x00004340


	//   ....[3]....
        /*0050*/ 	.word	0x00004360


	//   ....[4]....
        /*0054*/ 	.word	0x00004c70


	//   ....[5]....
        /*0058*/ 	.word	0x00004cd0


	//   ....[6]....
        /*005c*/ 	.word	0x00004dc0


	//   ....[7]....
        /*0060*/ 	.word	0x00004e30


	//   ....[8]....
        /*0064*/ 	.word	0x00004f40


	//   ....[9]....
        /*0068*/ 	.word	0x00004fd0


	//   ....[10]....
        /*006c*/ 	.word	0x000051a0


	//   ....[11]....
        /*0070*/ 	.word	0x00005250


	//----- nvinfo : EIATTR_COOP_GROUP_MASK_REGIDS
	.align		4
.L_39:
        /*0074*/ 	.byte	0x04, 0x29
        /*0076*/ 	.short	(.L_41 - .L_40)


	//   ....[0]....
.L_40:
        /*0078*/ 	.word	0xffffffff


	//   ....[1]....
        /*007c*/ 	.word	0xffffffff


	//   ....[2]....
        /*0080*/ 	.word	0xffffffff


	//   ....[3]....
        /*0084*/ 	.word	0xffffffff


	//   ....[4]....
        /*0088*/ 	.word	0xffffffff


	//   ....[5]....
        /*008c*/ 	.word	0xffffffff


	//   ....[6]....
        /*0090*/ 	.word	0xffffffff


	//   ....[7]....
        /*0094*/ 	.word	0xffffffff


	//   ....[8]....
        /*0098*/ 	.word	0xffffffff


	//   ....[9]....
        /*009c*/ 	.word	0xffffffff


	//   ....[10]....
        /*00a0*/ 	.word	0xffffffff


	//   ....[11]....
        /*00a4*/ 	.word	0xffffffff


	//   ....[12]....
        /*00a8*/ 	.word	0xffffffff


	//----- nvinfo : EIATTR_COOP_GROUP_INSTR_OFFSETS
	.align		4
.L_41:
        /*00ac*/ 	.byte	0x04, 0x28
        /*00ae*/ 	.short	(.L_43 - .L_42)


	//   ....[0]....
.L_42:
        /*00b0*/ 	.word	0x00000090


	//   ....[1]....
        /*00b4*/ 	.word	0x00000530


	//   ....[2]....
        /*00b8*/ 	.word	0x00000660


	//   ....[3]....
        /*00bc*/ 	.word	0x00000800


	//   ....[4]....
        /*00c0*/ 	.word	0x00000900


	//   ....[5]....
        /*00c4*/ 	.word	0x00000a70


	//   ....[6]....
        /*00c8*/ 	.word	0x00000bd0


	//   ....[7]....
        /*00cc*/ 	.word	0x000020e0


	//   ....[8]....
        /*00d0*/ 	.word	0x00002dc0


	//   ....[9]....
        /*00d4*/ 	.word	0x00002fd0


	//   ....[10]....
        /*00d8*/ 	.word	0x00003000


	//   ....[11]....
        /*00dc*/ 	.word	0x000041f0


	//   ....[12]....
        /*00e0*/ 	.word	0x00004420


	//----- nvinfo : EIATTR_VRC_CTA_INIT_COUNT
	.align		4
.L_43:
        /*00e4*/ 	.byte	0x02, 0x4a
        /*00e6*/ 	.byte	0x80
	.zero		1


	//----- nvinfo : EIATTR_SYSCALL_OFFSETS
	.align		4
        /*00e8*/ 	.byte	0x04, 0x46
        /*00ea*/ 	.short	(.L_45 - .L_44)


	//   ....[0]....
.L_44:
        /*00ec*/ 	.word	0x00005d80


	//   ....[1]....
        /*00f0*/ 	.word	0x00005e70


	//   ....[2]....
        /*00f4*/ 	.word	0x000065e0


	//   ....[3]....
        /*00f8*/ 	.word	0x00007260


	//   ....[4]....
        /*00fc*/ 	.word	0x00007eb0


	//   ....[5]....
        /*0100*/ 	.word	0x00008b00


	//----- nvinfo : EIATTR_MBARRIER_INSTR_OFFSETS
	.align		4
.L_45:
        /*0104*/ 	.byte	0x04, 0x39
        /*0106*/ 	.short	(.L_47 - .L_46)


	//   ....[0]....
.L_46:
        /*0108*/ 	.word	0x00000610
        /*010c*/ 	.word	0x000000ff
        /*0110*/ 	.word	0x00000000
        /*0114*/ 	.short	0x0100
        /*0116*/ 	.byte	0x04
	.zero		1


	//   ....[1]....
        /*0118*/ 	.word	0x00000620
        /*011c*/ 	.word	0x000000ff
        /*0120*/ 	.word	0x00000010
        /*0124*/ 	.short	0x0100
        /*0126*/ 	.byte	0x04
	.zero		1


	//   ....[2]....
        /*0128*/ 	.word	0x00000630
        /*012c*/ 	.word	0x000000ff
        /*0130*/ 	.word	0x00000008
        /*0134*/ 	.short	0x0100
        /*0136*/ 	.byte	0x04
	.zero		1


	//   ....[3]....
        /*0138*/ 	.word	0x00000640
        /*013c*/ 	.word	0x000000ff
        /*0140*/ 	.word	0x00000018
        /*0144*/ 	.short	0x0100
        /*0146*/ 	.byte	0x04
	.zero		1


	//   ....[4]....
        /*0148*/ 	.word	0x00000770
        /*014c*/ 	.word	0x000000ff
        /*0150*/ 	.word	0x00000020
        /*0154*/ 	.short	0x0100
        /*0156*/ 	.byte	0x04
	.zero		1


	//   ....[5]....
        /*0158*/ 	.word	0x00000780
        /*015c*/ 	.word	0x000000ff
        /*0160*/ 	.word	0x00000040
        /*0164*/ 	.short	0x0100
        /*0166*/ 	.byte	0x04
	.zero		1


	//   ....[6]....
        /*0168*/ 	.word	0x00000790
        /*016c*/ 	.word	0x000000ff
        /*0170*/ 	.word	0x00000028
        /*0174*/ 	.short	0x0100
        /*0176*/ 	.byte	0x04
	.zero		1


	//   ....[7]....
        /*0178*/ 	.word	0x000007a0
        /*017c*/ 	.word	0x000000ff
        /*0180*/ 	.word	0x00000048
        /*0184*/ 	.short	0x0100
        /*0186*/ 	.byte	0x04
	.zero		1


	//   ....[8]....
        /*0188*/ 	.word	0x000007b0
        /*018c*/ 	.word	0x000000ff
        /*0190*/ 	.word	0x00000030
        /*0194*/ 	.short	0x0100
        /*0196*/ 	.byte	0x04
	.zero		1


	//   ....[9]....
        /*0198*/ 	.word	0x000007c0
        /*019c*/ 	.word	0x000000ff
        /*01a0*/ 	.word	0x00000050
        /*01a4*/ 	.short	0x0100
        /*01a6*/ 	.byte	0x04
	.zero		1


	//   ....[10]....
        /*01a8*/ 	.word	0x000007d0
        /*01ac*/ 	.word	0x000000ff
        /*01b0*/ 	.word	0x00000038
        /*01b4*/ 	.short	0x0100
        /*01b6*/ 	.byte	0x04
	.zero		1


	//   ....[11]....
        /*01b8*/ 	.word	0x000007e0
        /*01bc*/ 	.word	0x000000ff
        /*01c0*/ 	.word	0x00000058
        /*01c4*/ 	.short	0x0100
        /*01c6*/ 	.byte	0x04
	.zero		1


	//   ....[12]....
        /*01c8*/ 	.word	0x000008d0
        /*01cc*/ 	.word	0x000000ff
        /*01d0*/ 	.word	0x00000060
        /*01d4*/ 	.short	0x0100
        /*01d6*/ 	.byte	0x06
	.zero		1


	//   ....[13]....
        /*01d8*/ 	.word	0x000008e0
        /*01dc*/ 	.word	0x000000ff
        /*01e0*/ 	.word	0x00000068
        /*01e4*/ 	.short	0x0100
        /*01e6*/ 	.byte	0x06
	.zero		1


	//   ....[14]....
        /*01e8*/ 	.word	0x00000a20
        /*01ec*/ 	.word	0x000000ff
        /*01f0*/ 	.word	0x00000070
        /*01f4*/ 	.short	0x0100
        /*01f6*/ 	.byte	0x06
	.zero		1


	//   ....[15]....
        /*01f8*/ 	.word	0x00000a30
        /*01fc*/ 	.word	0x000000ff
        /*0200*/ 	.word	0x00000080
        /*0204*/ 	.short	0x0100
        /*0206*/ 	.byte	0x06
	.zero		1


	//   ....[16]....
        /*0208*/ 	.word	0x00000a40
        /*020c*/ 	.word	0x000000ff
        /*0210*/ 	.word	0x00000078
        /*0214*/ 	.short	0x0100
        /*0216*/ 	.byte	0x06
	.zero		1


	//   ....[17]....
        /*0218*/ 	.word	0x00000a50
        /*021c*/ 	.word	0x000000ff
        /*0220*/ 	.word	0x00000088
        /*0224*/ 	.short	0x0100
        /*0226*/ 	.byte	0x06
	.zero		1


	//   ....[18]....
        /*0228*/ 	.word	0x00000b80
        /*022c*/ 	.word	0x000000ff
        /*0230*/ 	.word	0x00000090
        /*0234*/ 	.short	0x0100
        /*0236*/ 	.byte	0x04
	.zero		1


	//   ....[19]....
        /*0238*/ 	.word	0x00000b90
        /*023c*/ 	.word	0x000000ff
        /*0240*/ 	.word	0x000000a0
        /*0244*/ 	.short	0x0100
        /*0246*/ 	.byte	0x04
	.zero		1


	//   ....[20]....
        /*0248*/ 	.word	0x00000ba0
        /*024c*/ 	.word	0x000000ff
        /*0250*/ 	.word	0x00000098
        /*0254*/ 	.short	0x0100
        /*0256*/ 	.byte	0x04
	.zero		1


	//   ....[21]....
        /*0258*/ 	.word	0x00000bb0
        /*025c*/ 	.word	0x000000ff
        /*0260*/ 	.word	0x000000a8
        /*0264*/ 	.short	0x0100
        /*0266*/ 	.byte	0x04
	.zero		1


	//   ....[22]....
        /*0268*/ 	.word	0x00000cc0
        /*026c*/ 	.word	0x000000ff
        /*0270*/ 	.word	0x000000b0
        /*0274*/ 	.short	0x0100
        /*0276*/ 	.byte	0x04
	.zero		1


	//   ....[23]....
        /*0278*/ 	.word	0x00000cd0
        /*027c*/ 	.word	0x000000ff
        /*0280*/ 	.word	0x000000c0
        /*0284*/ 	.short	0x0100
        /*0286*/ 	.byte	0x04
	.zero		1


	//   ....[24]....
        /*0288*/ 	.word	0x00000ce0
        /*028c*/ 	.word	0x000000ff
        /*0290*/ 	.word	0x000000b8
        /*0294*/ 	.short	0x0100
        /*0296*/ 	.byte	0x04
	.zero		1


	//   ....[25]....
        /*0298*/ 	.word	0x00000cf0
        /*029c*/ 	.word	0x000000ff
        /*02a0*/ 	.word	0x000000c8
        /*02a4*/ 	.short	0x0100
        /*02a6*/ 	.byte	0x04
	.zero		1


	//   ....[26]....
        /*02a8*/ 	.word	0x00001600
        /*02ac*/ 	.word	0x00000002
        /*02b0*/ 	.word	0x000000c0
        /*02b4*/ 	.short	0x010a
        /*02b6*/ 	.byte	0xff
	.zero		1


	//   ....[27]....
        /*02b8*/ 	.word	0x00001630
        /*02bc*/ 	.word	0x00000002
        /*02c0*/ 	.word	0x000000b0
        /*02c4*/ 	.short	0x0101
        /*02c6*/ 	.byte	0xff
	.zero		1


	//   ....[28]....
        /*02c8*/ 	.word	0x00001700
        /*02cc*/ 	.word	0x000000ff
        /*02d0*/ 	.word	0x00000010
        /*02d4*/ 	.short	0x010a
        /*02d6*/ 	.byte	0x04
	.zero		1


	//   ....[29]....
        /*02d8*/ 	.word	0x00001780
        /*02dc*/ 	.word	0x000000ff
        /*02e0*/ 	.word	0x00000010
        /*02e4*/ 	.short	0x010a
        /*02e6*/ 	.byte	0x31
	.zero		1


	//   ....[30]....
        /*02e8*/ 	.word	0x00001880
        /*02ec*/ 	.word	0x000000ff
        /*02f0*/ 	.word	0x00000010
        /*02f4*/ 	.short	0x010a
        /*02f6*/ 	.byte	0x04
	.zero		1


	//   ....[31]....
        /*02f8*/ 	.word	0x00001bf0
        /*02fc*/ 	.word	0x000000ff
        /*0300*/ 	.word	0x00000068
        /*0304*/ 	.short	0x0101
        /*0306*/ 	.byte	0x0f
	.zero		1


	//   ....[32]....
        /*0308*/ 	.word	0x00001c10
        /*030c*/ 	.word	0x000000ff
        /*0310*/ 	.word	0x00000010
        /*0314*/ 	.short	0x010a
        /*0316*/ 	.byte	0x04
	.zero		1


	//   ....[33]....
        /*0318*/ 	.word	0x00001c90
        /*031c*/ 	.word	0x000000ff
        /*0320*/ 	.word	0x00000010
        /*0324*/ 	.short	0x010a
        /*0326*/ 	.byte	0x31
	.zero		1


	//   ....[34]....
        /*0328*/ 	.word	0x00001d90
        /*032c*/ 	.word	0x000000ff
        /*0330*/ 	.word	0x00000010
        /*0334*/ 	.short	0x010a
        /*0336*/ 	.byte	0x04
	.zero		1


	//   ....[35]....
        /*0338*/ 	.word	0x00002110
        /*033c*/ 	.word	0x00000002
        /*0340*/ 	.word	0x00000070
        /*0344*/ 	.short	0x010a
        /*0346*/ 	.byte	0xff
	.zero		1


	//   ....[36]....
        /*0348*/ 	.word	0x000021d0
        /*034c*/ 	.word	0x00000002
        /*0350*/ 	.word	0x00000000
        /*0354*/ 	.short	0x0101
        /*0356*/ 	.byte	0xff
	.zero		1


	//   ....[37]....
        /*0358*/ 	.word	0x00002750
        /*035c*/ 	.word	0x000000ff
        /*0360*/ 	.word	0x00000000
        /*0364*/ 	.short	0x010a
        /*0366*/ 	.byte	0x04
	.zero		1


	//   ....[38]....
        /*0368*/ 	.word	0x000027f0
        /*036c*/ 	.word	0x00000000
        /*0370*/ 	.word	0x00000000
        /*0374*/ 	.short	0x010a
        /*0376*/ 	.byte	0xff
	.zero		1


	//   ....[39]....
        /*0378*/ 	.word	0x00002910
        /*037c*/ 	.word	0x00000000
        /*0380*/ 	.word	0x000000b0
        /*0384*/ 	.short	0x010a
        /*0386*/ 	.byte	0xff
	.zero		1


	//   ....[40]....
        /*0388*/ 	.word	0x00002980
        /*038c*/ 	.word	0x00000000
        /*0390*/ 	.word	0x00000000
        /*0394*/ 	.short	0x0101
        /*0396*/ 	.byte	0xff
	.zero		1


	//   ....[41]....
        /*0398*/ 	.word	0x000029a0
        /*039c*/ 	.word	0x000000ff
        /*03a0*/ 	.word	0x00000080
        /*03a4*/ 	.short	0x010a
        /*03a6*/ 	.byte	0x04
	.zero		1


	//   ....[42]....
        /*03a8*/ 	.word	0x00002ac0
        /*03ac*/ 	.word	0x00000000
        /*03b0*/ 	.word	0x00000070
        /*03b4*/ 	.short	0x010a
        /*03b6*/ 	.byte	0xff
	.zero		1


	//   ....[43]....
        /*03b8*/ 	.word	0x00002bc0
        /*03bc*/ 	.word	0x00000000
        /*03c0*/ 	.word	0x00000000
        /*03c4*/ 	.short	0x0101
        /*03c6*/ 	.byte	0xff
	.zero		1


	//   ....[44]....
        /*03c8*/ 	.word	0x00002c50
        /*03cc*/ 	.word	0x000000ff
        /*03d0*/ 	.word	0x00000080
        /*03d4*/ 	.short	0x0106
        /*03d6*/ 	.byte	0x04
	.zero		1


	//   ....[45]....
        /*03d8*/ 	.word	0x00002c70
        /*03dc*/ 	.word	0x000000ff
        /*03e0*/ 	.word	0x00000080
        /*03e4*/ 	.short	0x010a
        /*03e6*/ 	.byte	0x04
	.zero		1


	//   ....[46]....
        /*03e8*/ 	.word	0x00002d00
        /*03ec*/ 	.word	0x000000ff
        /*03f0*/ 	.word	0x00000080
        /*03f4*/ 	.short	0x0106
        /*03f6*/ 	.byte	0x07
	.zero		1


	//   ....[47]....
        /*03f8*/ 	.word	0x00002d40
        /*03fc*/ 	.word	0x00000000
        /*0400*/ 	.word	0x00000080
        /*0404*/ 	.short	0x010a
        /*0406*/ 	.byte	0xff
	.zero		1


	//   ....[48]....
        /*0408*/ 	.word	0x00003840
        /*040c*/ 	.word	0x00000000
        /*0410*/ 	.word	0x00000070
        /*0414*/ 	.short	0x010a
        /*0416*/ 	.byte	0xff
	.zero		1


	//   ....[49]....
        /*0418*/ 	.word	0x00003970
        /*041c*/ 	.word	0x00000003
        /*0420*/ 	.word	0x00000000
        /*0424*/ 	.short	0x0101
        /*0426*/ 	.byte	0xff
	.zero		1


	//   ....[50]....
        /*0428*/ 	.word	0x00003980
        /*042c*/ 	.word	0x000000ff
        /*0430*/ 	.word	0x00000000
        /*0434*/ 	.short	0x010a
        /*0436*/ 	.byte	0x04
	.zero		1


	//   ....[51]....
        /*0438*/ 	.word	0x000039a0
        /*043c*/ 	.word	0x000000ff
        /*0440*/ 	.word	0x000000a0
        /*0444*/ 	.short	0x010a
        /*0446*/ 	.byte	0x06
	.zero		1


	//   ....[52]....
        /*0448*/ 	.word	0x00003a70
        /*044c*/ 	.word	0x000000ff
        /*0450*/ 	.word	0x00000000
        /*0454*/ 	.short	0x010a
        /*0456*/ 	.byte	0x07
	.zero		1


	//   ....[53]....
        /*0458*/ 	.word	0x00003be0
        /*045c*/ 	.word	0x000000ff
        /*0460*/ 	.word	0x00000000
        /*0464*/ 	.short	0x010a
        /*0466*/ 	.byte	0x04
	.zero		1


	//   ....[54]....
        /*0468*/ 	.word	0x00004130
        /*046c*/ 	.word	0x000000ff
        /*0470*/ 	.word	0x00000000
        /*0474*/ 	.short	0x010a
        /*0476*/ 	.byte	0x04
	.zero		1


	//   ....[55]....
        /*0478*/ 	.word	0x000041d0
        /*047c*/ 	.word	0x000000ff
        /*0480*/ 	.word	0x00000000
        /*0484*/ 	.short	0x010a
        /*0486*/ 	.byte	0x04
	.zero		1


	//   ....[56]....
        /*0488*/ 	.word	0x00004640
        /*048c*/ 	.word	0x00000000
        /*0490*/ 	.word	0x00000070
        /*0494*/ 	.short	0x010a
        /*0496*/ 	.byte	0xff
	.zero		1


	//   ....[57]....
        /*0498*/ 	.word	0x00004750
        /*049c*/ 	.word	0x00000000
        /*04a0*/ 	.word	0x00000000
        /*04a4*/ 	.short	0x0101
        /*04a6*/ 	.byte	0xff
	.zero		1


	//   ....[58]....
        /*04a8*/ 	.word	0x00004a70
        /*04ac*/ 	.word	0x000000ff
        /*04b0*/ 	.word	0x00000068
        /*04b4*/ 	.short	0x010a
        /*04b6*/ 	.byte	0x04
	.zero		1


	//   ....[59]....
        /*04b8*/ 	.word	0x00004bf0
        /*04bc*/ 	.word	0x000000ff
        /*04c0*/ 	.word	0x00000040
        /*04c4*/ 	.short	0x010a
        /*04c6*/ 	.byte	0x04
	.zero		1


	//   ....[60]....
        /*04c8*/ 	.word	0x00004d70
        /*04cc*/ 	.word	0x000000ff
        /*04d0*/ 	.word	0x00000020
        /*04d4*/ 	.short	0x010b
        /*04d6*/ 	.byte	0x04
	.zero		1


	//   ....[61]....
        /*04d8*/ 	.word	0x00004d80
        /*04dc*/ 	.word	0x000000ff
        /*04e0*/ 	.word	0x00000000
        /*04e4*/ 	.short	0x0101
        /*04e6*/ 	.byte	0x05
	.zero		1


	//   ....[62]....
        /*04e8*/ 	.word	0x00004d90
        /*04ec*/ 	.word	0x000000ff
        /*04f0*/ 	.word	0x00000048
        /*04f4*/ 	.short	0x010a
        /*04f6*/ 	.byte	0x04
	.zero		1


	//   ....[63]....
        /*04f8*/ 	.word	0x00004ee0
        /*04fc*/ 	.word	0x000000ff
        /*0500*/ 	.word	0x00000028
        /*0504*/ 	.short	0x010b
        /*0506*/ 	.byte	0x04
	.zero		1


	//   ....[64]....
        /*0508*/ 	.word	0x00004ef0
        /*050c*/ 	.word	0x000000ff
        /*0510*/ 	.word	0x00000000
        /*0514*/ 	.short	0x0101
        /*0516*/ 	.byte	0x05
	.zero		1


	//   ....[65]....
        /*0518*/ 	.word	0x00004f00
        /*051c*/ 	.word	0x000000ff
        /*0520*/ 	.word	0x00000050
        /*0524*/ 	.short	0x010a
        /*0526*/ 	.byte	0x04
	.zero		1


	//   ....[66]....
        /*0528*/ 	.word	0x00005080
        /*052c*/ 	.word	0x000000ff
        /*0530*/ 	.word	0x00000030
        /*0534*/ 	.short	0x010b
        /*0536*/ 	.byte	0x04
	.zero		1


	//   ....[67]....
        /*0538*/ 	.word	0x000050c0
        /*053c*/ 	.word	0x000000ff
        /*0540*/ 	.word	0x00000000
        /*0544*/ 	.short	0x0101
        /*0546*/ 	.byte	0x05
	.zero		1


	//   ....[68]....
        /*0548*/ 	.word	0x00005100
        /*054c*/ 	.word	0x000000ff
        /*0550*/ 	.word	0x00000058
        /*0554*/ 	.short	0x010a
        /*0556*/ 	.byte	0x04
	.zero		1


	//   ....[69]....
        /*0558*/ 	.word	0x00005340
        /*055c*/ 	.word	0x000000ff
        /*0560*/ 	.word	0x00000038
        /*0564*/ 	.short	0x010b
        /*0566*/ 	.byte	0x04
	.zero		1


	//   ....[70]....
        /*0568*/ 	.word	0x00005360
        /*056c*/ 	.word	0x000000ff
        /*0570*/ 	.word	0x00000000
        /*0574*/ 	.short	0x0101
        /*0576*/ 	.byte	0x0d
	.zero		1


	//   ....[71]....
        /*0578*/ 	.word	0x000053b0
        /*057c*/ 	.word	0x000000ff
        /*0580*/ 	.word	0x00000040
        /*0584*/ 	.short	0x010a
        /*0586*/ 	.byte	0x04
	.zero		1


	//   ....[72]....
        /*0588*/ 	.word	0x000053d0
        /*058c*/ 	.word	0x000000ff
        /*0590*/ 	.word	0x00000048
        /*0594*/ 	.short	0x010a
        /*0596*/ 	.byte	0x04
	.zero		1


	//   ....[73]....
        /*0598*/ 	.word	0x000053f0
        /*059c*/ 	.word	0x000000ff
        /*05a0*/ 	.word	0x00000050
        /*05a4*/ 	.short	0x010a
        /*05a6*/ 	.byte	0x04
	.zero		1


	//   ....[74]....
        /*05a8*/ 	.word	0x00005430
        /*05ac*/ 	.word	0x00000000
        /*05b0*/ 	.word	0x00000058
        /*05b4*/ 	.short	0x010a
        /*05b6*/ 	.byte	0xff
	.zero		1


	//   ....[75]....
        /*05b8*/ 	.word	0x00005760
        /*05bc*/ 	.word	0x00000000
        /*05c0*/ 	.word	0x00000070
        /*05c4*/ 	.short	0x010a
        /*05c6*/ 	.byte	0xff
	.zero		1


	//   ....[76]....
        /*05c8*/ 	.word	0x00005870
        /*05cc*/ 	.word	0x00000000
        /*05d0*/ 	.word	0x00000000
        /*05d4*/ 	.short	0x0101
        /*05d6*/ 	.byte	0xff
	.zero		1


	//   ....[77]....
        /*05d8*/ 	.word	0x000062a0
        /*05dc*/ 	.word	0x000000ff
        /*05e0*/ 	.word	0x00000020
        /*05e4*/ 	.short	0x010a
        /*05e6*/ 	.byte	0x24
	.zero		1


	//   ....[78]....
        /*05e8*/ 	.word	0x000062e0
        /*05ec*/ 	.word	0x00000040
        /*05f0*/ 	.word	0x00000090
        /*05f4*/ 	.short	0x010a
        /*05f6*/ 	.byte	0xff
	.zero		1


	//   ....[79]....
        /*05f8*/ 	.word	0x000063d0
        /*05fc*/ 	.word	0x000000ff
        /*0600*/ 	.word	0x00000020
        /*0604*/ 	.short	0x010a
        /*0606*/ 	.byte	0x24
	.zero		1


	//   ....[80]....
        /*0608*/ 	.word	0x000064c0
        /*060c*/ 	.word	0x00000040
        /*0610*/ 	.word	0x00000090
        /*0614*/ 	.short	0x010a
        /*0616*/ 	.byte	0xff
	.zero		1


	//   ....[81]....
        /*0618*/ 	.word	0x00006f90
        /*061c*/ 	.word	0x00000000
        /*0620*/ 	.word	0x00000000
        /*0624*/ 	.short	0x0101
        /*0626*/ 	.byte	0xff
	.zero		1


	//   ....[82]....
        /*0628*/ 	.word	0x00006fa0
        /*062c*/ 	.word	0x00000002
        /*0630*/ 	.word	0x00000020
        /*0634*/ 	.short	0x010a
        /*0636*/ 	.byte	0xff
	.zero		1


	//   ....[83]....
        /*0638*/ 	.word	0x00007080
        /*063c*/ 	.word	0x00000002
        /*0640*/ 	.word	0x00000020
        /*0644*/ 	.short	0x010a
        /*0646*/ 	.byte	0xff
	.zero		1


	//   ....[84]....
        /*0648*/ 	.word	0x00007be0
        /*064c*/ 	.word	0x00000048
        /*0650*/ 	.word	0x00000000
        /*0654*/ 	.short	0x0101
        /*0656*/ 	.byte	0xff
	.zero		1


	//   ....[85]....
        /*0658*/ 	.word	0x00007c00
        /*065c*/ 	.word	0x00000000
        /*0660*/ 	.word	0x00000020
        /*0664*/ 	.short	0x010a
        /*0666*/ 	.byte	0xff
	.zero		1


	//   ....[86]....
        /*0668*/ 	.word	0x00007cd0
        /*066c*/ 	.word	0x00000000
        /*0670*/ 	.word	0x00000020
        /*0674*/ 	.short	0x010a
        /*0676*/ 	.byte	0xff
	.zero		1


	//   ....[87]....
        /*0678*/ 	.word	0x00008830
        /*067c*/ 	.word	0x00000048
        /*0680*/ 	.word	0x00000000
        /*0684*/ 	.short	0x0101
        /*0686*/ 	.byte	0xff
	.zero		1


	//   ....[88]....
        /*0688*/ 	.word	0x00008850
        /*068c*/ 	.word	0x00000000
        /*0690*/ 	.word	0x00000020
        /*0694*/ 	.short	0x010a
        /*0696*/ 	.byte	0xff
	.zero		1


	//   ....[89]....
        /*0698*/ 	.word	0x00008920
        /*069c*/ 	.word	0x00000000
        /*06a0*/ 	.word	0x00000020
        /*06a4*/ 	.short	0x010a
        /*06a6*/ 	.byte	0xff
	.zero		1


	//   ....[90]....
        /*06a8*/ 	.word	0x00008c80
        /*06ac*/ 	.word	0x000000ff
        /*06b0*/ 	.word	0x00000000
        /*06b4*/ 	.short	0x0101
        /*06b6*/ 	.byte	0x04
	.zero		1


	//   ....[91]....
        /*06b8*/ 	.word	0x000094e0
        /*06bc*/ 	.word	0x00000000
        /*06c0*/ 	.word	0x00000000
        /*06c4*/ 	.short	0x0101
        /*06c6*/ 	.byte	0xff
	.zero		1


	//   ....[92]....
        /*06c8*/ 	.word	0x00009770
        /*06cc*/ 	.word	0x000000ff
        /*06d0*/ 	.word	0x00000000
        /*06d4*/ 	.short	0x0101
        /*06d6*/ 	.byte	0x04
	.zero		1


	//   ....[93]....
        /*06d8*/ 	.word	0x00009790
        /*06dc*/ 	.word	0x00000002
        /*06e0*/ 	.word	0x000000c0
        /*06e4*/ 	.short	0x010a
        /*06e6*/ 	.byte	0xff
	.zero		1


	//   ....[94]....
        /*06e8*/ 	.word	0x000097f0
        /*06ec*/ 	.word	0x00000002
        /*06f0*/ 	.word	0x00000010
        /*06f4*/ 	.short	0x010a
        /*06f6*/ 	.byte	0xff
	.zero		1


	//   ....[95]....
        /*06f8*/ 	.word	0x00009850
        /*06fc*/ 	.word	0x00000002
        /*0700*/ 	.word	0x00000010
        /*0704*/ 	.short	0x010a
        /*0706*/ 	.byte	0xff
	.zero		1


	//   ....[96]....
        /*0708*/ 	.word	0x000098a0
        /*070c*/ 	.word	0x00000002
        /*0710*/ 	.word	0x00000070
        /*0714*/ 	.short	0x010a
        /*0716*/ 	.byte	0xff
	.zero		1


	//   ....[97]....
        /*0718*/ 	.word	0x00009900
        /*071c*/ 	.word	0x00000000
        /*0720*/ 	.word	0x00000000
        /*0724*/ 	.short	0x010a
        /*0726*/ 	.byte	0xff
	.zero		1


	//   ....[98]....
        /*0728*/ 	.word	0x00009950
        /*072c*/ 	.word	0x00000000
        /*0730*/ 	.word	0x000000b0
        /*0734*/ 	.short	0x010a
        /*0736*/ 	.byte	0xff
	.zero		1


	//   ....[99]....
        /*0738*/ 	.word	0x000099b0
        /*073c*/ 	.word	0x00000000
        /*0740*/ 	.word	0x00000080
        /*0744*/ 	.short	0x010a
        /*0746*/ 	.byte	0xff
	.zero		1


	//   ....[100]....
        /*0748*/ 	.word	0x00009a00
        /*074c*/ 	.word	0x00000000
        /*0750*/ 	.word	0x00000070
        /*0754*/ 	.short	0x010a
        /*0756*/ 	.byte	0xff
	.zero		1


	//   ....[101]....
        /*0758*/ 	.word	0x00009a60
        /*075c*/ 	.word	0x00000000
        /*0760*/ 	.word	0x00000080
        /*0764*/ 	.short	0x010a
        /*0766*/ 	.byte	0xff
	.zero		1


	//   ....[102]....
        /*0768*/ 	.word	0x00009ab0
        /*076c*/ 	.word	0x00000000
        /*0770*/ 	.word	0x00000070
        /*0774*/ 	.short	0x010a
        /*0776*/ 	.byte	0xff
	.zero		1


	//   ....[103]....
        /*0778*/ 	.word	0x00009b20
        /*077c*/ 	.word	0x00000002
        /*0780*/ 	.word	0x000000a0
        /*0784*/ 	.short	0x010a
        /*0786*/ 	.byte	0xff
	.zero		1


	//   ....[104]....
        /*0788*/ 	.word	0x00009b80
        /*078c*/ 	.word	0x00000000
        /*0790*/ 	.word	0x00000000
        /*0794*/ 	.short	0x010a
        /*0796*/ 	.byte	0xff
	.zero		1


	//   ....[105]....
        /*0798*/ 	.word	0x00009be0
        /*079c*/ 	.word	0x00000000
        /*07a0*/ 	.word	0x00000000
        /*07a4*/ 	.short	0x010a
        /*07a6*/ 	.byte	0xff
	.zero		1


	//   ....[106]....
        /*07a8*/ 	.word	0x00009c40
        /*07ac*/ 	.word	0x00000000
        /*07b0*/ 	.word	0x00000000
        /*07b4*/ 	.short	0x010a
        /*07b6*/ 	.byte	0xff
	.zero		1


	//   ....[107]....
        /*07b8*/ 	.word	0x00009c90
        /*07bc*/ 	.word	0x00000000
        /*07c0*/ 	.word	0x00000070
        /*07c4*/ 	.short	0x010a
        /*07c6*/ 	.byte	0xff
	.zero		1


	//   ....[108]....
        /*07c8*/ 	.word	0x00009cf0
        /*07cc*/ 	.word	0x00000000
        /*07d0*/ 	.word	0x00000068
        /*07d4*/ 	.short	0x010a
        /*07d6*/ 	.byte	0xff
	.zero		1


	//   ....[109]....
        /*07d8*/ 	.word	0x00009d50
        /*07dc*/ 	.word	0x00000000
        /*07e0*/ 	.word	0x00000040
        /*07e4*/ 	.short	0x010a
        /*07e6*/ 	.byte	0xff
	.zero		1


	//   ....[110]....
        /*07e8*/ 	.word	0x00009db0
        /*07ec*/ 	.word	0x00000000
        /*07f0*/ 	.word	0x00000048
        /*07f4*/ 	.short	0x010a
        /*07f6*/ 	.byte	0xff
	.zero		1


	//   ....[111]....
        /*07f8*/ 	.word	0x00009e10
        /*07fc*/ 	.word	0x00000000
        /*0800*/ 	.word	0x00000050
        /*0804*/ 	.short	0x010a
        /*0806*/ 	.byte	0xff
	.zero		1


	//   ....[112]....
        /*0808*/ 	.word	0x00009e70
        /*080c*/ 	.word	0x00000000
        /*0810*/ 	.word	0x00000058
        /*0814*/ 	.short	0x010a
        /*0816*/ 	.byte	0xff
	.zero		1


	//   ....[113]....
        /*0818*/ 	.word	0x00009ed0
        /*081c*/ 	.word	0x00000000
        /*0820*/ 	.word	0x00000040
        /*0824*/ 	.short	0x010a
        /*0826*/ 	.byte	0xff
	.zero		1


	//   ....[114]....
        /*0828*/ 	.word	0x00009f30
        /*082c*/ 	.word	0x00000000
        /*0830*/ 	.word	0x00000048
        /*0834*/ 	.short	0x010a
        /*0836*/ 	.byte	0xff
	.zero		1


	//   ....[115]....
        /*0838*/ 	.word	0x00009f90
        /*083c*/ 	.word	0x00000000
        /*0840*/ 	.word	0x00000050
        /*0844*/ 	.short	0x010a
        /*0846*/ 	.byte	0xff
	.zero		1


	//   ....[116]....
        /*0848*/ 	.word	0x00009fe0
        /*084c*/ 	.word	0x00000000
        /*0850*/ 	.word	0x00000070
        /*0854*/ 	.short	0x010a
        /*0856*/ 	.byte	0xff
	.zero		1


	//   ....[117]....
        /*0858*/ 	.word	0x0000a040
        /*085c*/ 	.word	0x00000002
        /*0860*/ 	.word	0x00000020
        /*0864*/ 	.short	0x010a
        /*0866*/ 	.byte	0xff
	.zero		1


	//   ....[118]....
        /*0868*/ 	.word	0x0000a090
        /*086c*/ 	.word	0x00000040
        /*0870*/ 	.word	0x00000090
        /*0874*/ 	.short	0x010a
        /*0876*/ 	.byte	0xff
	.zero		1


	//   ....[119]....
        /*0878*/ 	.word	0x0000a0e0
        /*087c*/ 	.word	0x00000002
        /*0880*/ 	.word	0x00000020
        /*0884*/ 	.short	0x010a
        /*0886*/ 	.byte	0xff
	.zero		1


	//   ....[120]....
        /*0888*/ 	.word	0x0000a130
        /*088c*/ 	.word	0x00000000
        /*0890*/ 	.word	0x00000020
        /*0894*/ 	.short	0x010a
        /*0896*/ 	.byte	0xff
	.zero		1


	//   ....[121]....
        /*0898*/ 	.word	0x0000a180
        /*089c*/ 	.word	0x00000000
        /*08a0*/ 	.word	0x00000020
        /*08a4*/ 	.short	0x010a
        /*08a6*/ 	.byte	0xff
	.zero		1


	//----- nvinfo : EIATTR_NUM_MBARRIERS
	.align		4
.L_47:
        /*08a8*/ 	.byte	0x03, 0x38
        /*08aa*/ 	.short	0x001a


	//----- nvinfo : EIATTR_EXIT_INSTR_OFFSETS
	.align		4
        /*08ac*/ 	.byte	0x04, 0x1c
        /*08ae*/ 	.short	(.L_49 - .L_48)


	//   ....[0]....
.L_48:
        /*08b0*/ 	.word	0x00002820


	//   ....[1]....
        /*08b4*/ 	.word	0x00002d10


	//   ....[2]....
        /*08b8*/ 	.word	0x00002d70


	//   ....[3]....
        /*08bc*/ 	.word	0x00004430


	//   ....[4]....
        /*08c0*/ 	.word	0x00005460


	//   ....[5]....
        /*08c4*/ 	.word	0x000054a0


	//   ....[6]....
        /*08c8*/ 	.word	0x00009660


	//   ....[7]....
        /*08cc*/ 	.word	0x000096e0


	//   ....[8]....
        /*08d0*/ 	.word	0x00009710


	//   ....[9]....
        /*08d4*/ 	.word	0x00009780


	//----- nvinfo : EIATTR_MAX_THREADS
	.align		4
.L_49:
        /*08d8*/ 	.byte	0x04, 0x05
        /*08da*/ 	.short	(.L_51 - .L_50)
.L_50:
        /*08dc*/ 	.word	0x00000100
        /*08e0*/ 	.word	0x00000001
        /*08e4*/ 	.word	0x00000001


	//----- nvinfo : EIATTR_CRS_STACK_SIZE
	.align		4
.L_51:
        /*08e8*/ 	.byte	0x04, 0x1e
        /*08ea*/ 	.short	(.L_53 - .L_52)
.L_52:
        /*08ec*/ 	.word	0x00000000


	//----- nvinfo : EIATTR_CBANK_PARAM_SIZE
	.align		4
.L_53:
        /*08f0*/ 	.byte	0x03, 0x19
        /*08f2*/ 	.short	0x0c00


	//----- nvinfo : EIATTR_PARAM_CBANK
	.align		4
        /*08f4*/ 	.byte	0x04, 0x0a
        /*08f6*/ 	.short	(.L_55 - .L_54)
	.align		4
.L_54:
        /*08f8*/ 	.word	index@(.nv.constant0._ZN7cutlass13device_kernelINS_4gemm6kernel13GemmUniversalIN4cute5tupleIJiiiiEEENS1_10collective13CollectiveMmaINS1_46MainloopSm100TmaUmmaWarpSpecializedBlockScaledILi2ELi2ELi2ENS5_IJNS4_1CILi1EEESB_SB_EEEEENS5_IJNSA_ILi128EEESE_NSA_ILi256EEEEEENS5_IJNS_12float_e5m2_tENS_13float_ue8m0_tEEEENS5_IJNS5_IJlSB_lEEENS4_6LayoutINS5_IJNS5_IJNS5_IJNSA_ILi32EEENSA_ILi4EEEEEEiEEESP_NS5_IJSB_iEEEEEENS5_IJNS5_IJNS5_IJNSA_ILi16EEESN_EEEiEEENS5_IJNS5_IJNSA_ILi0EEESB_EEENSA_ILi512EEEEEENS5_IJSV_iEEEEEEEEEEESJ_S12_NS4_8TiledMMAINS4_8MMA_AtomIJNS4_21SM100_MMA_MXF8F6F4_SSISH_SH_fSI_Li128ELi128ELNS4_4UMMA5MajorE0ELS17_0ELNS16_7ScaleInE0ELS18_0EEEEEENSL_ISC_NS5_IJSV_SV_SV_EEEEENS5_IJNS4_10UnderscoreES1D_S1D_EEEEENS5_IJNS4_13SM90_TMA_LOADES1G_EEENS5_IJNS4_14ComposedLayoutINS4_7SwizzleILi3ELi4ELi3EEENS4_18smem_ptr_flag_bitsILi8EEENSL_INS5_IJNSA_ILi8EEESE_EEENS5_IJSE_SB_EEEEEEENSL_INS5_IJNS5_IJNS5_IJSO_SB_EEENS5_IJSM_SB_EEEEEESB_NS5_IJSN_NSA_ILi2EEEEEEEEENS5_IJNS5_IJNS5_IJST_SX_EEESW_EEESV_NS5_IJSB_SX_EEEEEEEEEEEvNS4_8identityES1H_S23_vS24_EENS_8epilogue10collective18CollectiveEpilogueINS26_23Sm100TmaWarpSpecializedILi4ELi2ELi32ELb1ELb0EEEJSG_NS5_IJNSL_ISE_SB_EENSL_ISM_SB_EEEEENS_10bfloat16_tESK_S2E_SK_NS26_6fusion15FusionCallbacksIS2A_NS2F_17LinearCombinationIS2E_fS2E_fLNS_15FloatRoundStyleE2EEESG_S2D_JEEENS4_5SM1004TMEM4LOAD26SM100_TMEM_LOAD_32dp32b32xES1G_NS1I_INS1J_ILi2ELi4ELi3EEENS1L_ILi16EEENSL_INS5_IJS1N_SM_EEES1T_EEEENS4_39AutoVectorizingCopyWithAssumedAlignmentILi128EEENS4_14SM90_TMA_STOREES2T_S2V_S2V_EEEvvEEEEvNT_6ParamsE)
        /*08fc*/ 	.short	0x0380
        /*08fe*/ 	.short	0x0c00


	//----- nvinfo : EIATTR_SW_WAR
	.align		4
.L_55:
        /*0900*/ 	.byte	0x04, 0x36
        /*0902*/ 	.short	(.L_57 - .L_56)
.L_56:
        /*0904*/ 	.word	0x00000008
.L_57:


//--------------------- .nv.callgraph             --------------------------
	.section	.nv.callgraph,"",@"SHT_CUDA_CALLGRAPH"
	.align	4
	.sectionentsize	8
	.align		4
        /*0000*/ 	.word	0x00000000
	.align		4
        /*0004*/ 	.word	0xffffffff
	.align		4
        /*0008*/ 	.word	index@(_ZN7cutlass13device_kernelINS_4gemm6kernel13GemmUniversalIN4cute5tupleIJiiiiEEENS1_10collective13CollectiveMmaINS1_46MainloopSm100TmaUmmaWarpSpecializedBlockScaledILi2ELi2ELi2ENS5_IJNS4_1CILi1EEESB_SB_EEEEENS5_IJNSA_ILi128EEESE_NSA_ILi256EEEEEENS5_IJNS_12float_e5m2_tENS_13float_ue8m0_tEEEENS5_IJNS5_IJlSB_lEEENS4_6LayoutINS5_IJNS5_IJNS5_IJNSA_ILi32EEENSA_ILi4EEEEEEiEEESP_NS5_IJSB_iEEEEEENS5_IJNS5_IJNS5_IJNSA_ILi16EEESN_EEEiEEENS5_IJNS5_IJNSA_ILi0EEESB_EEENSA_ILi512EEEEEENS5_IJSV_iEEEEEEEEEEESJ_S12_NS4_8TiledMMAINS4_8MMA_AtomIJNS4_21SM100_MMA_MXF8F6F4_SSISH_SH_fSI_Li128ELi128ELNS4_4UMMA5MajorE0ELS17_0ELNS16_7ScaleInE0ELS18_0EEEEEENSL_ISC_NS5_IJSV_SV_SV_EEEEENS5_IJNS4_10UnderscoreES1D_S1D_EEEEENS5_IJNS4_13SM90_TMA_LOADES1G_EEENS5_IJNS4_14ComposedLayoutINS4_7SwizzleILi3ELi4ELi3EEENS4_18smem_ptr_flag_bitsILi8EEENSL_INS5_IJNSA_ILi8EEESE_EEENS5_IJSE_SB_EEEEEEENSL_INS5_IJNS5_IJNS5_IJSO_SB_EEENS5_IJSM_SB_EEEEEESB_NS5_IJSN_NSA_ILi2EEEEEEEEENS5_IJNS5_IJNS5_IJST_SX_EEESW_EEESV_NS5_IJSB_SX_EEEEEEEEEEEvNS4_8identityES1H_S23_vS24_EENS_8epilogue10collective18CollectiveEpilogueINS26_23Sm100TmaWarpSpecializedILi4ELi2ELi32ELb1ELb0EEEJSG_NS5_IJNSL_ISE_SB_EENSL_ISM_SB_EEEEENS_10bfloat16_tESK_S2E_SK_NS26_6fusion15FusionCallbacksIS2A_NS2F_17LinearCombinationIS2E_fS2E_fLNS_15FloatRoundStyleE2EEESG_S2D_JEEENS4_5SM1004TMEM4LOAD26SM100_TMEM_LOAD_32dp32b32xES1G_NS1I_INS1J_ILi2ELi4ELi3EEENS1L_ILi16EEENSL_INS5_IJS1N_SM_EEES1T_EEEENS4_39AutoVectorizingCopyWithAssumedAlignmentILi128EEENS4_14SM90_TMA_STOREES2T_S2V_S2V_EEEvvEEEEvNT_6ParamsE)
	.align		4
        /*000c*/ 	.word	index@(__assertfail)
	.align		4
        /*0010*/ 	.word	0x00000000
	.align		4
        /*0014*/ 	.word	0xfffffffe
	.align		4
        /*0018*/ 	.word	0x00000000
	.align		4
        /*001c*/ 	.word	0xfffffffd
	.align		4
        /*0020*/ 	.word	0x00000000
	.align		4
        /*0024*/ 	.word	0xfffffffc


//--------------------- .nv.constant4             --------------------------
	.section	.nv.constant4,"a",@progbits
	.align	8
	.align		8
.nv.constant4:
        /*0000*/ 	.dword	__assertfail
	.align		8
        /*0008*/ 	.dword	__unnamed_1
	.align		8
        /*0010*/ 	.dword	__unnamed_2
	.align		8
        /*0018*/ 	.dword	_ZN40_INTERNAL_b30d4a34_4_k_cu_2dc80016_212914cuda3std3__45__cpo5beginE
	.align		8
        /*0020*/ 	.dword	_ZN40_INTERNAL_b30d4a34_4_k_cu_2dc80016_212914cuda3std3__45__cpo3endE
	.align		8
        /*0028*/ 	.dword	_ZN40_INTERNAL_b30d4a34_4_k_cu_2dc80016_212914cuda3std3__45__cpo6cbeginE
	.align		8
        /*0030*/ 	.dword	_ZN40_INTERNAL_b30d4a34_4_k_cu_2dc80016_212914cuda3std3__45__cpo4cendE
	.align		8
        /*0038*/ 	.dword	_ZN40_INTERNAL_b30d4a34_4_k_cu_2dc80016_212914cuda3std3__442_GLOBAL__N__b30d4a34_4_k_cu_2dc80016_212916ignoreE
	.align		8
        /*0040*/ 	.dword	_ZN40_INTERNAL_b30d4a34_4_k_cu_2dc80016_212914cuda3std3__419piecewise_constructE
	.align		8
        /*0048*/ 	.dword	_ZN40_INTERNAL_b30d4a34_4_k_cu_2dc80016_212914cuda3std3__48in_placeE
	.align		8
        /*0050*/ 	.dword	_ZN40_INTERNAL_b30d4a34_4_k_cu_2dc80016_212914cuda3std6ranges3__45__cpo4swapE
	.align		8
        /*0058*/ 	.dword	_ZN40_INTERNAL_b30d4a34_4_k_cu_2dc80016_212914cuda3std6ranges3__45__cpo9iter_moveE
	.align		8
        /*0060*/ 	.dword	_ZN40_INTERNAL_b30d4a34_4_k_cu_2dc80016_212914cute7productE
	.align		8
        /*0068*/ 	.dword	_ZN40_INTERNAL_b30d4a34_4_k_cu_2dc80016_212914cute1_E
	.align		8
        /*0070*/ 	.dword	$str$25
	.align		8
        /*0078*/ 	.dword	$str$26
	.align		8
        /*0080*/ 	.dword	$str$27
	.align		8
        /*0088*/ 	.dword	$str$28


//--------------------- .text._ZN7cutlass13device_kernelINS_4gemm6kernel13GemmUniversalIN4cute5tupleIJiiiiEEENS1_10collective13CollectiveMmaINS1_46MainloopSm100TmaUmmaWarpSpecializedBlockScaledILi2ELi2ELi2ENS5_IJNS4_1CILi1EEESB_SB_EEEEENS5_IJNSA_ILi128EEESE_NSA_ILi256EEEEEENS5_IJNS_12float_e5m2_tENS_13float_ue8m0_tEEEENS5_IJNS5_IJlSB_lEEENS4_6LayoutINS5_IJNS5_IJNS5_IJNSA_ILi32EEENSA_ILi4EEEEEEiEEESP_NS5_IJSB_iEEEEEENS5_IJNS5_IJNS5_IJNSA_ILi16EEESN_EEEiEEENS5_IJNS5_IJNSA_ILi0EEESB_EEENSA_ILi512EEEEEENS5_IJSV_iEEEEEEEEEEESJ_S12_NS4_8TiledMMAINS4_8MMA_AtomIJNS4_21SM100_MMA_MXF8F6F4_SSISH_SH_fSI_Li128ELi128ELNS4_4UMMA5MajorE0ELS17_0ELNS16_7ScaleInE0ELS18_0EEEEEENSL_ISC_NS5_IJSV_SV_SV_EEEEENS5_IJNS4_10UnderscoreES1D_S1D_EEEEENS5_IJNS4_13SM90_TMA_LOADES1G_EEENS5_IJNS4_14ComposedLayoutINS4_7SwizzleILi3ELi4ELi3EEENS4_18smem_ptr_flag_bitsILi8EEENSL_INS5_IJNSA_ILi8EEESE_EEENS5_IJSE_SB_EEEEEEENSL_INS5_IJNS5_IJNS5_IJSO_SB_EEENS5_IJSM_SB_EEEEEESB_NS5_IJSN_NSA_ILi2EEEEEEEEENS5_IJNS5_IJNS5_IJST_SX_EEESW_EEESV_NS5_IJSB_SX_EEEEEEEEEEEvNS4_8identityES1H_S23_vS24_EENS_8epilogue10collective18CollectiveEpilogueINS26_23Sm100TmaWarpSpecializedILi4ELi2ELi32ELb1ELb0EEEJSG_NS5_IJNSL_ISE_SB_EENSL_ISM_SB_EEEEENS_10bfloat16_tESK_S2E_SK_NS26_6fusion15FusionCallbacksIS2A_NS2F_17LinearCombinationIS2E_fS2E_fLNS_15FloatRoundStyleE2EEESG_S2D_JEEENS4_5SM1004TMEM4LOAD26SM100_TMEM_LOAD_32dp32b32xES1G_NS1I_INS1J_ILi2ELi4ELi3EEENS1L_ILi16EEENSL_INS5_IJS1N_SM_EEES1T_EEEENS4_39AutoVectorizingCopyWithAssumedAlignmentILi128EEENS4_14SM90_TMA_STOREES2T_S2V_S2V_EEEvvEEEEvNT_6ParamsE --------------------------
	.section	.text._ZN7cutlass13device_kernelINS_4gemm6kernel13GemmUniversalIN4cute5tupleIJiiiiEEENS1_10collective13CollectiveMmaINS1_46MainloopSm100TmaUmmaWarpSpecializedBlockScaledILi2ELi2ELi2ENS5_IJNS4_1CILi1EEESB_SB_EEEEENS5_IJNSA_ILi128EEESE_NSA_ILi256EEEEEENS5_IJNS_12float_e5m2_tENS_13float_ue8m0_tEEEENS5_IJNS5_IJlSB_lEEENS4_6LayoutINS5_IJNS5_IJNS5_IJNSA_ILi32EEENSA_ILi4EEEEEEiEEESP_NS5_IJSB_iEEEEEENS5_IJNS5_IJNS5_IJNSA_ILi16EEESN_EEEiEEENS5_IJNS5_IJNSA_ILi0EEESB_EEENSA_ILi512EEEEEENS5_IJSV_iEEEEEEEEEEESJ_S12_NS4_8TiledMMAINS4_8MMA_AtomIJNS4_21SM100_MMA_MXF8F6F4_SSISH_SH_fSI_Li128ELi128ELNS4_4UMMA5MajorE0ELS17_0ELNS16_7ScaleInE0ELS18_0EEEEEENSL_ISC_NS5_IJSV_SV_SV_EEEEENS5_IJNS4_10UnderscoreES1D_S1D_EEEEENS5_IJNS4_13SM90_TMA_LOADES1G_EEENS5_IJNS4_14ComposedLayoutINS4_7SwizzleILi3ELi4ELi3EEENS4_18smem_ptr_flag_bitsILi8EEENSL_INS5_IJNSA_ILi8EEESE_EEENS5_IJSE_SB_EEEEEEENSL_INS5_IJNS5_IJNS5_IJSO_SB_EEENS5_IJSM_SB_EEEEEESB_NS5_IJSN_NSA_ILi2EEEEEEEEENS5_IJNS5_IJNS5_IJST_SX_EEESW_EEESV_NS5_IJSB_SX_EEEEEEEEEEEvNS4_8identityES1H_S23_vS24_EENS_8epilogue10collective18CollectiveEpilogueINS26_23Sm100TmaWarpSpecializedILi4ELi2ELi32ELb1ELb0EEEJSG_NS5_IJNSL_ISE_SB_EENSL_ISM_SB_EEEEENS_10bfloat16_tESK_S2E_SK_NS26_6fusion15FusionCallbacksIS2A_NS2F_17LinearCombinationIS2E_fS2E_fLNS_15FloatRoundStyleE2EEESG_S2D_JEEENS4_5SM1004TMEM4LOAD26SM100_TMEM_LOAD_32dp32b32xES1G_NS1I_INS1J_ILi2ELi4ELi3EEENS1L_ILi16EEENSL_INS5_IJS1N_SM_EEES1T_EEEENS4_39AutoVectorizingCopyWithAssumedAlignmentILi128EEENS4_14SM90_TMA_STOREES2T_S2V_S2V_EEEvvEEEEvNT_6ParamsE,"ax",@progbits
	.align	128
.text._ZN7cutlass13device_kernelINS_4gemm6kernel13GemmUniversalIN4cute5tupleIJiiiiEEENS1_10collective13CollectiveMmaINS1_46MainloopSm100TmaUmmaWarpSpecializedBlockScaledILi2ELi2ELi2ENS5_IJNS4_1CILi1EEESB_SB_EEEEENS5_IJNSA_ILi128EEESE_NSA_ILi256EEEEEENS5_IJNS_12float_e5m2_tENS_13float_ue8m0_tEEEENS5_IJNS5_IJlSB_lEEENS4_6LayoutINS5_IJNS5_IJNS5_IJNSA_ILi32EEENSA_ILi4EEEEEEiEEESP_NS5_IJSB_iEEEEEENS5_IJNS5_IJNS5_IJNSA_ILi16EEESN_EEEiEEENS5_IJNS5_IJNSA_ILi0EEESB_EEENSA_ILi512EEEEEENS5_IJSV_iEEEEEEEEEEESJ_S12_NS4_8TiledMMAINS4_8MMA_AtomIJNS4_21SM100_MMA_MXF8F6F4_SSISH_SH_fSI_Li128ELi128ELNS4_4UMMA5MajorE0ELS17_0ELNS16_7ScaleInE0ELS18_0EEEEEENSL_ISC_NS5_IJSV_SV_SV_EEEEENS5_IJNS4_10UnderscoreES1D_S1D_EEEEENS5_IJNS4_13SM90_TMA_LOADES1G_EEENS5_IJNS4_14ComposedLayoutINS4_7SwizzleILi3ELi4ELi3EEENS4_18smem_ptr_flag_bitsILi8EEENSL_INS5_IJNSA_ILi8EEESE_EEENS5_IJSE_SB_EEEEEEENSL_INS5_IJNS5_IJNS5_IJSO_SB_EEENS5_IJSM_SB_EEEEEESB_NS5_IJSN_NSA_ILi2EEEEEEEEENS5_IJNS5_IJNS5_IJST_SX_EEESW_EEESV_NS5_IJSB_SX_EEEEEEEEEEEvNS4_8identityES1H_S23_vS24_EENS_8epilogue10collective18CollectiveEpilogueINS26_23Sm100TmaWarpSpecializedILi4ELi2ELi32ELb1ELb0EEEJSG_NS5_IJNSL_ISE_SB_EENSL_ISM_SB_EEEEENS_10bfloat16_tESK_S2E_SK_NS26_6fusion15FusionCallbacksIS2A_NS2F_17LinearCombinationIS2E_fS2E_fLNS_15FloatRoundStyleE2EEESG_S2D_JEEENS4_5SM1004TMEM4LOAD26SM100_TMEM_LOAD_32dp32b32xES1G_NS1I_INS1J_ILi2ELi4ELi3EEENS1L_ILi16EEENSL_INS5_IJS1N_SM_EEES1T_EEEENS4_39AutoVectorizingCopyWithAssumedAlignmentILi128EEENS4_14SM90_TMA_STOREES2T_S2V_S2V_EEEvvEEEEvNT_6ParamsE:
        .type           _ZN7cutlass13device_kernelINS_4gemm6kernel13GemmUniversalIN4cute5tupleIJiiiiEEENS1_10collective13CollectiveMmaINS1_46MainloopSm100TmaUmmaWarpSpecializedBlockScaledILi2ELi2ELi2ENS5_IJNS4_1CILi1EEESB_SB_EEEEENS5_IJNSA_ILi128EEESE_NSA_ILi256EEEEEENS5_IJNS_12float_e5m2_tENS_13float_ue8m0_tEEEENS5_IJNS5_IJlSB_lEEENS4_6LayoutINS5_IJNS5_IJNS5_IJNSA_ILi32EEENSA_ILi4EEEEEEiEEESP_NS5_IJSB_iEEEEEENS5_IJNS5_IJNS5_IJNSA_ILi16EEESN_EEEiEEENS5_IJNS5_IJNSA_ILi0EEESB_EEENSA_ILi512EEEEEENS5_IJSV_iEEEEEEEEEEESJ_S12_NS4_8TiledMMAINS4_8MMA_AtomIJNS4_21SM100_MMA_MXF8F6F4_SSISH_SH_fSI_Li128ELi128ELNS4_4UMMA5MajorE0ELS17_0ELNS16_7ScaleInE0ELS18_0EEEEEENSL_ISC_NS5_IJSV_SV_SV_EEEEENS5_IJNS4_10UnderscoreES1D_S1D_EEEEENS5_IJNS4_13SM90_TMA_LOADES1G_EEENS5_IJNS4_14ComposedLayoutINS4_7SwizzleILi3ELi4ELi3EEENS4_18smem_ptr_flag_bitsILi8EEENSL_INS5_IJNSA_ILi8EEESE_EEENS5_IJSE_SB_EEEEEEENSL_INS5_IJNS5_IJNS5_IJSO_SB_EEENS5_IJSM_SB_EEEEEESB_NS5_IJSN_NSA_ILi2EEEEEEEEENS5_IJNS5_IJNS5_IJST_SX_EEESW_EEESV_NS5_IJSB_SX_EEEEEEEEEEEvNS4_8identityES1H_S23_vS24_EENS_8epilogue10collective18CollectiveEpilogueINS26_23Sm100TmaWarpSpecializedILi4ELi2ELi32ELb1ELb0EEEJSG_NS5_IJNSL_ISE_SB_EENSL_ISM_SB_EEEEENS_10bfloat16_tESK_S2E_SK_NS26_6fusion15FusionCallbacksIS2A_NS2F_17LinearCombinationIS2E_fS2E_fLNS_15FloatRoundStyleE2EEESG_S2D_JEEENS4_5SM1004TMEM4LOAD26SM100_TMEM_LOAD_32dp32b32xES1G_NS1I_INS1J_ILi2ELi4ELi3EEENS1L_ILi16EEENSL_INS5_IJS1N_SM_EEES1T_EEEENS4_39AutoVectorizingCopyWithAssumedAlignmentILi128EEENS4_14SM90_TMA_STOREES2T_S2V_S2V_EEEvvEEEEvNT_6ParamsE,@function
        .size           _ZN7cutlass13device_kernelINS_4gemm6kernel13GemmUniversalIN4cute5tupleIJiiiiEEENS1_10collective13CollectiveMmaINS1_46MainloopSm100TmaUmmaWarpSpecializedBlockScaledILi2ELi2ELi2ENS5_IJNS4_1CILi1EEESB_SB_EEEEENS5_IJNSA_ILi128EEESE_NSA_ILi256EEEEEENS5_IJNS_12float_e5m2_tENS_13float_ue8m0_tEEEENS5_IJNS5_IJlSB_lEEENS4_6LayoutINS5_IJNS5_IJNS5_IJNSA_ILi32EEENSA_ILi4EEEEEEiEEESP_NS5_IJSB_iEEEEEENS5_IJNS5_IJNS5_IJNSA_ILi16EEESN_EEEiEEENS5_IJNS5_IJNSA_ILi0EEESB_EEENSA_ILi512EEEEEENS5_IJSV_iEEEEEEEEEEESJ_S12_NS4_8TiledMMAINS4_8MMA_AtomIJNS4_21SM100_MMA_MXF8F6F4_SSISH_SH_fSI_Li128ELi128ELNS4_4UMMA5MajorE0ELS17_0ELNS16_7ScaleInE0ELS18_0EEEEEENSL_ISC_NS5_IJSV_SV_SV_EEEEENS5_IJNS4_10UnderscoreES1D_S1D_EEEEENS5_IJNS4_13SM90_TMA_LOADES1G_EEENS5_IJNS4_14ComposedLayoutINS4_7SwizzleILi3ELi4ELi3EEENS4_18smem_ptr_flag_bitsILi8EEENSL_INS5_IJNSA_ILi8EEESE_EEENS5_IJSE_SB_EEEEEEENSL_INS5_IJNS5_IJNS5_IJSO_SB_EEENS5_IJSM_SB_EEEEEESB_NS5_IJSN_NSA_ILi2EEEEEEEEENS5_IJNS5_IJNS5_IJST_SX_EEESW_EEESV_NS5_IJSB_SX_EEEEEEEEEEEvNS4_8identityES1H_S23_vS24_EENS_8epilogue10collective18CollectiveEpilogueINS26_23Sm100TmaWarpSpecializedILi4ELi2ELi32ELb1ELb0EEEJSG_NS5_IJNSL_ISE_SB_EENSL_ISM_SB_EEEEENS_10bfloat16_tESK_S2E_SK_NS26_6fusion15FusionCallbacksIS2A_NS2F_17LinearCombinationIS2E_fS2E_fLNS_15FloatRoundStyleE2EEESG_S2D_JEEENS4_5SM1004TMEM4LOAD26SM100_TMEM_LOAD_32dp32b32xES1G_NS1I_INS1J_ILi2ELi4ELi3EEENS1L_ILi16EEENSL_INS5_IJS1N_SM_EEES1T_EEEENS4_39AutoVectorizingCopyWithAssumedAlignmentILi128EEENS4_14SM90_TMA_STOREES2T_S2V_S2V_EEEvvEEEEvNT_6ParamsE,(.L_x_168 - _ZN7cutlass13device_kernelINS_4gemm6kernel13GemmUniversalIN4cute5tupleIJiiiiEEENS1_10collective13CollectiveMmaINS1_46MainloopSm100TmaUmmaWarpSpecializedBlockScaledILi2ELi2ELi2ENS5_IJNS4_1CILi1EEESB_SB_EEEEENS5_IJNSA_ILi128EEESE_NSA_ILi256EEEEEENS5_IJNS_12float_e5m2_tENS_13float_ue8m0_tEEEENS5_IJNS5_IJlSB_lEEENS4_6LayoutINS5_IJNS5_IJNS5_IJNSA_ILi32EEENSA_ILi4EEEEEEiEEESP_NS5_IJSB_iEEEEEENS5_IJNS5_IJNS5_IJNSA_ILi16EEESN_EEEiEEENS5_IJNS5_IJNSA_ILi0EEESB_EEENSA_ILi512EEEEEENS5_IJSV_iEEEEEEEEEEESJ_S12_NS4_8TiledMMAINS4_8MMA_AtomIJNS4_21SM100_MMA_MXF8F6F4_SSISH_SH_fSI_Li128ELi128ELNS4_4UMMA5MajorE0ELS17_0ELNS16_7ScaleInE0ELS18_0EEEEEENSL_ISC_NS5_IJSV_SV_SV_EEEEENS5_IJNS4_10UnderscoreES1D_S1D_EEEEENS5_IJNS4_13SM90_TMA_LOADES1G_EEENS5_IJNS4_14ComposedLayoutINS4_7SwizzleILi3ELi4ELi3EEENS4_18smem_ptr_flag_bitsILi8EEENSL_INS5_IJNSA_ILi8EEESE_EEENS5_IJSE_SB_EEEEEEENSL_INS5_IJNS5_IJNS5_IJSO_SB_EEENS5_IJSM_SB_EEEEEESB_NS5_IJSN_NSA_ILi2EEEEEEEEENS5_IJNS5_IJNS5_IJST_SX_EEESW_EEESV_NS5_IJSB_SX_EEEEEEEEEEEvNS4_8identityES1H_S23_vS24_EENS_8epilogue10collective18CollectiveEpilogueINS26_23Sm100TmaWarpSpecializedILi4ELi2ELi32ELb1ELb0EEEJSG_NS5_IJNSL_ISE_SB_EENSL_ISM_SB_EEEEENS_10bfloat16_tESK_S2E_SK_NS26_6fusion15FusionCallbacksIS2A_NS2F_17LinearCombinationIS2E_fS2E_fLNS_15FloatRoundStyleE2EEESG_S2D_JEEENS4_5SM1004TMEM4LOAD26SM100_TMEM_LOAD_32dp32b32xES1G_NS1I_INS1J_ILi2ELi4ELi3EEENS1L_ILi16EEENSL_INS5_IJS1N_SM_EEES1T_EEEENS4_39AutoVectorizingCopyWithAssumedAlignmentILi128EEENS4_14SM90_TMA_STOREES2T_S2V_S2V_EEEvvEEEEvNT_6ParamsE)
        .other          _ZN7cutlass13device_kernelINS_4gemm6kernel13GemmUniversalIN4cute5tupleIJiiiiEEENS1_10collective13CollectiveMmaINS1_46MainloopSm100TmaUmmaWarpSpecializedBlockScaledILi2ELi2ELi2ENS5_IJNS4_1CILi1EEESB_SB_EEEEENS5_IJNSA_ILi128EEESE_NSA_ILi256EEEEEENS5_IJNS_12float_e5m2_tENS_13float_ue8m0_tEEEENS5_IJNS5_IJlSB_lEEENS4_6LayoutINS5_IJNS5_IJNS5_IJNSA_ILi32EEENSA_ILi4EEEEEEiEEESP_NS5_IJSB_iEEEEEENS5_IJNS5_IJNS5_IJNSA_ILi16EEESN_EEEiEEENS5_IJNS5_IJNSA_ILi0EEESB_EEENSA_ILi512EEEEEENS5_IJSV_iEEEEEEEEEEESJ_S12_NS4_8TiledMMAINS4_8MMA_AtomIJNS4_21SM100_MMA_MXF8F6F4_SSISH_SH_fSI_Li128ELi128ELNS4_4UMMA5MajorE0ELS17_0ELNS16_7ScaleInE0ELS18_0EEEEEENSL_ISC_NS5_IJSV_SV_SV_EEEEENS5_IJNS4_10UnderscoreES1D_S1D_EEEEENS5_IJNS4_13SM90_TMA_LOADES1G_EEENS5_IJNS4_14ComposedLayoutINS4_7SwizzleILi3ELi4ELi3EEENS4_18smem_ptr_flag_bitsILi8EEENSL_INS5_IJNSA_ILi8EEESE_EEENS5_IJSE_SB_EEEEEEENSL_INS5_IJNS5_IJNS5_IJSO_SB_EEENS5_IJSM_SB_EEEEEESB_NS5_IJSN_NSA_ILi2EEEEEEEEENS5_IJNS5_IJNS5_IJST_SX_EEESW_EEESV_NS5_IJSB_SX_EEEEEEEEEEEvNS4_8identityES1H_S23_vS24_EENS_8epilogue10collective18CollectiveEpilogueINS26_23Sm100TmaWarpSpecializedILi4ELi2ELi32ELb1ELb0EEEJSG_NS5_IJNSL_ISE_SB_EENSL_ISM_SB_EEEEENS_10bfloat16_tESK_S2E_SK_NS26_6fusion15FusionCallbacksIS2A_NS2F_17LinearCombinationIS2E_fS2E_fLNS_15FloatRoundStyleE2EEESG_S2D_JEEENS4_5SM1004TMEM4LOAD26SM100_TMEM_LOAD_32dp32b32xES1G_NS1I_INS1J_ILi2ELi4ELi3EEENS1L_ILi16EEENSL_INS5_IJS1N_SM_EEES1T_EEEENS4_39AutoVectorizingCopyWithAssumedAlignmentILi128EEENS4_14SM90_TMA_STOREES2T_S2V_S2V_EEEvvEEEEvNT_6ParamsE,@"STO_CUDA_ENTRY STV_DEFAULT"
_ZN7cutlass13device_kernelINS_4gemm6kernel13GemmUniversalIN4cute5tupleIJiiiiEEENS1_10collective13CollectiveMmaINS1_46MainloopSm100TmaUmmaWarpSpecializedBlockScaledILi2ELi2ELi2ENS5_IJNS4_1CILi1EEESB_SB_EEEEENS5_IJNSA_ILi128EEESE_NSA_ILi256EEEEEENS5_IJNS_12float_e5m2_tENS_13float_ue8m0_tEEEENS5_IJNS5_IJlSB_lEEENS4_6LayoutINS5_IJNS5_IJNS5_IJNSA_ILi32EEENSA_ILi4EEEEEEiEEESP_NS5_IJSB_iEEEEEENS5_IJNS5_IJNS5_IJNSA_ILi16EEESN_EEEiEEENS5_IJNS5_IJNSA_ILi0EEESB_EEENSA_ILi512EEEEEENS5_IJSV_iEEEEEEEEEEESJ_S12_NS4_8TiledMMAINS4_8MMA_AtomIJNS4_21SM100_MMA_MXF8F6F4_SSISH_SH_fSI_Li128ELi128ELNS4_4UMMA5MajorE0ELS17_0ELNS16_7ScaleInE0ELS18_0EEEEEENSL_ISC_NS5_IJSV_SV_SV_EEEEENS5_IJNS4_10UnderscoreES1D_S1D_EEEEENS5_IJNS4_13SM90_TMA_LOADES1G_EEENS5_IJNS4_14ComposedLayoutINS4_7SwizzleILi3ELi4ELi3EEENS4_18smem_ptr_flag_bitsILi8EEENSL_INS5_IJNSA_ILi8EEESE_EEENS5_IJSE_SB_EEEEEEENSL_INS5_IJNS5_IJNS5_IJSO_SB_EEENS5_IJSM_SB_EEEEEESB_NS5_IJSN_NSA_ILi2EEEEEEEEENS5_IJNS5_IJNS5_IJST_SX_EEESW_EEESV_NS5_IJSB_SX_EEEEEEEEEEEvNS4_8identityES1H_S23_vS24_EENS_8epilogue10collective18CollectiveEpilogueINS26_23Sm100TmaWarpSpecializedILi4ELi2ELi32ELb1ELb0EEEJSG_NS5_IJNSL_ISE_SB_EENSL_ISM_SB_EEEEENS_10bfloat16_tESK_S2E_SK_NS26_6fusion15FusionCallbacksIS2A_NS2F_17LinearCombinationIS2E_fS2E_fLNS_15FloatRoundStyleE2EEESG_S2D_JEEENS4_5SM1004TMEM4LOAD26SM100_TMEM_LOAD_32dp32b32xES1G_NS1I_INS1J_ILi2ELi4ELi3EEENS1L_ILi16EEENSL_INS5_IJS1N_SM_EEES1T_EEEENS4_39AutoVectorizingCopyWithAssumedAlignmentILi128EEENS4_14SM90_TMA_STOREES2T_S2V_S2V_EEEvvEEEEvNT_6ParamsE:
[----:B------:R-:W1:Y:S01]  /*0000*/  LDC R1, c[0x0][0x37c] ;  /* 0x0000df00ff017b82 */ /* 0x000e620000000800 */
[----:B------:R-:W2:Y:S01]  /*0010*/  S2R R101, SR_TID.X ;  /* 0x0000000000657919 */ /* 0x000ea20000002100 */
[----:B------:R-:W3:Y:S01]  /*0020*/  LDCU.64 UR12, c[0x0][0xc90] ;  /* 0x00019200ff0c77ac */ /* 0x000ee20008000a00 */
[----:B------:R-:W-:Y:S02]  /*0030*/  PRMT R88, RZ, 0x7610, R88 ;  /* 0x00007610ff587816 */ /* 0x000fe40000000058 */
[----:B------:R-:W-:Y:S01]  /*0040*/  ELECT P5, URZ, PT ;  /* 0x0000000000ff782f */ /* 0x000fe200038a0000 */
[----:B------:R-:W4:Y:S01]  /*0050*/  LDCU.64 UR54, c[0x0][0x358] ;  /* 0x00006b00ff3677ac */ /* 0x000f220008000a00 */
[----:B---3--:R-:W-:-:S04]  /*0060*/  UISETP.NE.U32.AND UP0, UPT, UR12, URZ, UPT ;  /* 0x000000ff0c00728c */ /* 0x008fc8000bf05070 */
[----:B------:R-:W-:Y:S01]  /*0070*/  UISETP.NE.AND.EX UP0, UPT, UR13, URZ, UPT, UP0 ;  /* 0x000000ff0d00728c */ /* 0x000fe2000bf05300 */
[----:B--2---:R-:W-:-:S05]  /*0080*/  SHF.R.U32.HI R92, RZ, 0x5, R101 ;  /* 0x00000005ff5c7819 */ /* 0x004fca0000011665 */
[----:B------:R-:W2:Y:S02]  /*0090*/  SHFL.IDX PT, R0, R92, RZ, 0x1f ;  /* 0x00001fff5c007589 */ /* 0x000ea400000e0000 */
[----:B--2---:R-:W-:Y:S01]  /*00a0*/  R2UR UR22, R0 ;  /* 0x00000000001672ca */ /* 0x004fe200000e0000 */
[----:B-1--4-:R-:W-:-:S14]  /*00b0*/  BRA.U UP0, `(.L_x_0) ;  /* 0x00000001002c7547 */ /* 0x012fdc000b800000 */
[----:B------:R-:W1:Y:S02]  /*00c0*/  LDCU.64 UR4, c[0x0][0xc88] ;  /* 0x00019100ff0477ac */ /* 0x000e640008000a00 */
[----:B-1----:R-:W-:-:S04]  /*00d0*/  UISETP.NE.U32.AND UP0, UPT, UR4, URZ, UPT ;  /* 0x000000ff0400728c */ /* 0x002fc8000bf05070 */
[----:B------:R-:W-:-:S09]  /*00e0*/  UISETP.NE.AND.EX UP0, UPT, UR5, URZ, UPT, UP0 ;  /* 0x000000ff0500728c */ /* 0x000fd2000bf05300 */
[----:B------:R-:W-:Y:S05]  /*00f0*/  BRA.U !UP0, `(.L_x_1) ;  /* 0x0000000108107547 */ /* 0x000fea000b800000 */
[----:B------:R-:W1:Y:S02]  /*0100*/  LDC.64 R2, c[0x0][0xc88] ;  /* 0x00032200ff027b82 */ /* 0x000e640000000a00 */
[----:B-1----:R1:W5:Y:S01]  /*0110*/  LDG.E R49, desc[UR54][R2.64] ;  /* 0x0000003602317981 */ /* 0x002362000c1e1900 */
[----:B------:R-:W-:Y:S01]  /*0120*/  HFMA2 R88, -RZ, RZ, 0, 5.9604644775390625e-08 ;  /* 0x00000001ff587431 */ /* 0x000fe200000001ff */
[----:B------:R-:W-:Y:S05]  /*0130*/  BRA `(.L_x_0) ;  /* 0x00000000000c7947 */ /* 0x000fea0003800000 */
.L_x_1:
[----:B------:R-:W1:Y:S01]  /*0140*/  LDCU UR4, c[0x0][0xc80] ;  /* 0x00019000ff0477ac */ /* 0x000e620008000800 */
[----:B------:R-:W-:Y:S01]  /*0150*/  HFMA2 R88, -RZ, RZ, 0, 5.9604644775390625e-08 ;  /* 0x00000001ff587431 */ /* 0x000fe200000001ff */
[----:B-1----:R-:W-:-:S07]  /*0160*/  MOV R49, UR4 ;  /* 0x0000000400317c02 */ /* 0x002fce0008000f00 */
.L_x_0:
[----:B------:R-:W2:Y:S02]  /*0170*/  LDCU.64 UR4, c[0x0][0xcb0] ;  /* 0x00019600ff0477ac */ /* 0x000ea40008000a00 */
[----:B--2---:R-:W-:-:S04]  /*0180*/  UISETP.NE.U32.AND UP0, UPT, UR4, URZ, UPT ;  /* 0x000000ff0400728c */ /* 0x004fc8000bf05070 */
[----:B------:R-:W-:-:S09]  /*0190*/  UISETP.NE.AND.EX UP0, UPT, UR5, URZ, UPT, UP0 ;  /* 0x000000ff0500728c */ /* 0x000fd2000bf05300 */
[----:B------:R-:W-:Y:S05]  /*01a0*/  BRA.U UP0, `(.L_x_2) ;  /* 0x0000000100247547 */ /* 0x000fea000b800000 */
[----:B------:R-:W2:Y:S02]  /*01b0*/  LDCU.64 UR4, c[0x0][0xca8] ;  /* 0x00019500ff0477ac */ /* 0x000ea40008000a00 */
[----:B--2---:R-:W-:-:S04]  /*01c0*/  UISETP.NE.U32.AND UP0, UPT, UR4, URZ, UPT ;  /* 0x000000ff0400728c */ /* 0x004fc8000bf05070 */
[----:B------:R-:W-:-:S09]  /*01d0*/  UISETP.NE.AND.EX UP0, UPT, UR5, URZ, UPT, UP0 ;  /* 0x000000ff0500728c */ /* 0x000fd2000bf05300 */
[----:B------:R-:W-:Y:S05]  /*01e0*/  BRA.U !UP0, `(.L_x_3) ;  /* 0x00000001080c7547 */ /* 0x000fea000b800000 */
[----:B-1----:R-:W1:Y:S02]  /*01f0*/  LDC.64 R2, c[0x0][0xca8] ;  /* 0x00032a00ff027b82 */ /* 0x002e640000000a00 */
[----:B-1----:R2:W5:Y:S01]  /*0200*/  LDG.E R47, desc[UR54][R2.64] ;  /* 0x00000036022f7981 */ /* 0x002562000c1e1900 */
[----:B------:R-:W-:Y:S05]  /*0210*/  BRA `(.L_x_2) ;  /* 0x0000000000087947 */ /* 0x000fea0003800000 */
.L_x_3:
[----:B------:R-:W2:Y:S02]  /*0220*/  LDCU UR4, c[0x0][0xca0] ;  /* 0x00019400ff0477ac */ /* 0x000ea40008000800 */
[----:B--2---:R-:W-:Y:S02]  /*0230*/  MOV R47, UR4 ;  /* 0x00000004002f7c02 */ /* 0x004fe40008000f00 */
.L_x_2:
[----:B------:R-:W-:Y:S01]  /*0240*/  IMAD.U32 R0, RZ, RZ, UR22 ;  /* 0x00000016ff007e24 */ /* 0x000fe2000f8e00ff */
[----:B------:R-:W-:Y:S04]  /*0250*/  BSSY.RECONVERGENT B0, `(.L_x_4) ;  /* 0x0000012000007945 */ /* 0x000fe80003800200 */
[C---:B------:R-:W-:Y:S02]  /*0260*/  ISETP.NE.OR P1, PT, R0.reuse, 0x1, !P5 ;  /* 0x000000010000780c */ /* 0x040fe40006f25670 */
[----:B------:R-:W-:-:S11]  /*0270*/  ISETP.NE.OR P0, PT, R0, 0x3, !P5 ;  /* 0x000000030000780c */ /* 0x000fd60006f05670 */
[----:B------:R-:W-:Y:S05]  /*0280*/  @P1 BRA `(.L_x_5) ;  /* 0x0000000000381947 */ /* 0x000fea0003800000 */
[----:B------:R-:W3:Y:S02]  /*0290*/  LDCU.64 UR4, c[0x0][0x348] ;  /* 0x00006900ff0477ac */ /* 0x000ee40008000a00 */
[----:B---3--:R-:W-:Y:S02]  /*02a0*/  UIADD3 UR10, UP3, UPT, UR4, 0x80, URZ ;  /* 0x00000080040a7890 */ /* 0x008fe4000ff7e0ff */
[----:B------:R-:W-:Y:S02]  /*02b0*/  UIADD3 UR8, UP2, UPT, UR4, 0x180, URZ ;  /* 0x0000018004087890 */ /* 0x000fe4000ff5e0ff */
[----:B------:R-:W-:Y:S02]  /*02c0*/  UIADD3 UR6, UP1, UPT, UR4, 0x280, URZ ;  /* 0x0000028004067890 */ /* 0x000fe4000ff3e0ff */
[----:B------:R-:W-:Y:S02]  /*02d0*/  UIADD3 UR4, UP0, UPT, UR4, 0x380, URZ ;  /* 0x0000038004047890 */ /* 0x000fe4000ff1e0ff */
[----:B------:R-:W-:-:S02]  /*02e0*/  UIADD3.X UR11, UPT, UPT, URZ, UR5, URZ, UP3, !UPT ;  /* 0x00000005ff0b7290 */ /* 0x000fc40009ffe4ff */
[----:B------:R-:W-:Y:S02]  /*02f0*/  UIADD3.X UR9, UPT, UPT, URZ, UR5, URZ, UP2, !UPT ;  /* 0x00000005ff097290 */ /* 0x000fe400097fe4ff */
[----:B------:R-:W-:Y:S02]  /*0300*/  UIADD3.X UR7, UPT, UPT, URZ, UR5, URZ, UP1, !UPT ;  /* 0x00000005ff077290 */ /* 0x000fe40008ffe4ff */
[----:B------:R-:W-:-:S03]  /*0310*/  UIADD3.X UR5, UPT, UPT, URZ, UR5, URZ, UP0, !UPT ;  /* 0x00000005ff057290 */ /* 0x000fc600087fe4ff */
[----:B------:R3:W-:Y:S02]  /*0320*/  UTMACCTL.PF [UR10] ;  /* 0x000000000a0079b9 */ /* 0x0007e40008040000 */
[----:B------:R3:W-:Y:S02]  /*0330*/  UTMACCTL.PF [UR8] ;  /* 0x00000000080079b9 */ /* 0x0007e40008040000 */
[----:B------:R3:W-:Y:S02]  /*0340*/  UTMACCTL.PF [UR6] ;  /* 0x00000000060079b9 */ /* 0x0007e40008040000 */
[----:B------:R3:W-:Y:S02]  /*0350*/  UTMACCTL.PF [UR4] ;  /* 0x00000000040079b9 */ /* 0x0007e40008040000 */
[----:B---3--:R-:W-:Y:S01]  /*0360*/  NOP ;  /* 0x0000000000007918 */ /* 0x008fe20000000000 */
.L_x_5:
[----:B------:R-:W-:Y:S05]  /*0370*/  BSYNC.RECONVERGENT B0 ;  /* 0x0000000000007941 */ /* 0x000fea0003800200 */
.L_x_4:
[----:B------:R-:W-:Y:S04]  /*0380*/  BSSY.RECONVERGENT B0, `(.L_x_6) ;  /* 0x000000a000007945 */ /* 0x000fe80003800200 */
[----:B------:R-:W-:Y:S05]  /*0390*/  @P0 BRA `(.L_x_7) ;  /* 0x0000000000200947 */ /* 0x000fea0003800000 */
[----:B------:R-:W3:Y:S02]  /*03a0*/  LDCU.64 UR4, c[0x0][0x348] ;  /* 0x00006900ff0477ac */ /* 0x000ee40008000a00 */
[----:B---3--:R-:W-:Y:S02]  /*03b0*/  UIADD3 UR6, UP1, UPT, UR4, 0x980, URZ ;  /* 0x0000098004067890 */ /* 0x008fe4000ff3e0ff */
[----:B------:R-:W-:Y:S02]  /*03c0*/  UIADD3 UR4, UP0, UPT, UR4, 0xa80, URZ ;  /* 0x00000a8004047890 */ /* 0x000fe4000ff1e0ff */
[----:B------:R-:W-:Y:S02]  /*03d0*/  UIADD3.X UR7, UPT, UPT, URZ, UR5, URZ, UP1, !UPT ;  /* 0x00000005ff077290 */ /* 0x000fe40008ffe4ff */
[----:B------:R-:W-:-:S07]  /*03e0*/  UIADD3.X UR5, UPT, UPT, URZ, UR5, URZ, UP0, !UPT ;  /* 0x00000005ff057290 */ /* 0x000fce00087fe4ff */
[----:B------:R3:W-:Y:S02]  /*03f0*/  UTMACCTL.PF [UR6] ;  /* 0x00000000060079b9 */ /* 0x0007e40008040000 */
[----:B------:R3:W-:Y:S02]  /*0400*/  UTMACCTL.PF [UR4] ;  /* 0x00000000040079b9 */ /* 0x0007e40008040000 */
[----:B---3--:R-:W-:Y:S01]  /*0410*/  NOP ;  /* 0x0000000000007918 */ /* 0x008fe20000000000 */
.L_x_7:
[----:B------:R-:W-:Y:S05]  /*0420*/  BSYNC.RECONVERGENT B0 ;  /* 0x0000000000007941 */ /* 0x000fea0003800200 */
.L_x_6:
[----:B------:R-:W3:Y:S01]  /*0430*/  LDCU.64 UR4, c[0x0][0xc88] ;  /* 0x00019100ff0477ac */ /* 0x000ee20008000a00 */
[----:B------:R-:W-:Y:S02]  /*0440*/  UISETP.EQ.U32.AND UP1, UPT, UR12, URZ, UPT ;  /* 0x000000ff0c00728c */ /* 0x000fe4000bf22070 */
[----:B------:R-:W-:Y:S02]  /*0450*/  UPLOP3.LUT UP4, UPT, UPT, UPT, UPT, 0x80, 0x8 ;  /* 0x000000000008789c */ /* 0x000fe40003f8f070 */
[----:B---3--:R-:W-:-:S04]  /*0460*/  UISETP.NE.U32.AND UP0, UPT, UR4, URZ, UPT ;  /* 0x000000ff0400728c */ /* 0x008fc8000bf05070 */
[----:B------:R-:W-:-:S04]  /*0470*/  UISETP.NE.AND.EX UP0, UPT, UR5, URZ, UPT, UP0 ;  /* 0x000000ff0500728c */ /* 0x000fc8000bf05300 */
[----:B------:R-:W-:-:S04]  /*0480*/  UISETP.EQ.OR.EX UP2, UPT, UR13, URZ, !UP0, UP1 ;  /* 0x000000ff0d00728c */ /* 0x000fc8000c742710 */
[----:B------:R-:W-:-:S05]  /*0490*/  UP2UR UR44, UPR, URZ, 0x4 ;  /* 0x00000004ff2c7883 */ /* 0x000fca0008000000 */
[----:B------:R-:W-:Y:S07]  /*04a0*/  BRA.U !UP2, `(.L_x_8) ;  /* 0x000000010a207547 */ /* 0x000fee000b800000 */
[----:B------:R-:W-:Y:S01]  /*04b0*/  UISETP.NE.U32.AND UP2, UPT, UR12, URZ, UPT ;  /* 0x000000ff0c00728c */ /* 0x000fe2000bf45070 */
[----:B-----5:R-:W-:Y:S01]  /*04c0*/  FSETP.NEU.AND P0, PT, R49, RZ, PT ;  /* 0x000000ff3100720b */ /* 0x020fe20003f0d000 */
[----:B------:R-:W-:Y:S02]  /*04d0*/  USEL UR4, URZ, 0xffffffff, UP0 ;  /* 0xffffffffff047887 */ /* 0x000fe40008000000 */
[----:B------:R-:W-:-:S10]  /*04e0*/  UISETP.NE.AND.EX UP2, UPT, UR13, URZ, UPT, UP2 ;  /* 0x000000ff0d00728c */ /* 0x000fd4000bf45320 */
[----:B------:R-:W-:Y:S01]  /*04f0*/  VOTEU.ANY UP1, P0 ;  /* 0x0000000000ff7886 */ /* 0x000fe20000020100 */
[----:B------:R-:W-:-:S04]  /*0500*/  @!UP2 USEL UR4, URZ, 0xffffffff, UP1 ;  /* 0xffffffffff04a887 */ /* 0x000fc80008800000 */
[----:B------:R-:W-:-:S04]  /*0510*/  ULOP3.LUT UR4, UR4, 0x1, URZ, 0xc0, !UPT ;  /* 0x0000000104047892 */ /* 0x000fc8000f8ec0ff */
[----:B------:R-:W-:-:S11]  /*0520*/  UISETP.NE.U32.AND UP4, UPT, UR4, 0x1, UPT ;  /* 0x000000010400788c */ /* 0x000fd6000bf85070 */
.L_x_8:
[----:B-12---:R-:W1:Y:S01]  /*0530*/  SHFL.IDX PT, R2, R92, RZ, 0x1f ;  /* 0x00001fff5c027589 */ /* 0x006e6200000e0000 */
[----:B------:R-:W-:-:S04]  /*0540*/  UISETP.NE.AND UP1, UPT, UR22, 0x2, UPT ;  /* 0x000000021600788c */ /* 0x000fc8000bf25270 */
[----:B------:R-:W-:Y:S01]  /*0550*/  USEL UR21, URZ, 0x1, UP1 ;  /* 0x00000001ff157887 */ /* 0x000fe20008800000 */
[----:B-1----:R-:W-:-:S13]  /*0560*/  ISETP.NE.AND P0, PT, R2, RZ, PT ;  /* 0x000000ff0200720c */ /* 0x002fda0003f05270 */
[----:B------:R-:W-:Y:S05]  /*0570*/  @P0 BRA `(.L_x_9) ;  /* 0x0000000000380947 */ /* 0x000fea0003800000 */
[----:B------:R-:W1:Y:S01]  /*0580*/  S2UR UR4, SR_CgaCtaId ;  /* 0x00000000000479c3 */ /* 0x000e620000008800 */
[----:B------:R-:W-:Y:S01]  /*0590*/  UMOV UR5, 0x400 ;  /* 0x0000040000057882 */ /* 0x000fe20000000000 */
[----:B------:R-:W-:Y:S01]  /*05a0*/  UMOV UR6, 0x1 ;  /* 0x0000000100067882 */ /* 0x000fe20000000000 */
[----:B------:R-:W-:Y:S01]  /*05b0*/  ELECT P0, URZ, PT ;  /* 0x0000000000ff782f */ /* 0x000fe20003800000 */
[----:B------:R-:W-:-:S04]  /*05c0*/  UIADD3 UR6, UPT, UPT, -UR6, 0x100000, URZ ;  /* 0x0010000006067890 */ /* 0x000fc8000fffe1ff */
[----:B------:R-:W-:Y:S02]  /*05d0*/  USHF.L.U32 UR7, UR6, 0xb, URZ ;  /* 0x0000000b06077899 */ /* 0x000fe400080006ff */
[----:B------:R-:W-:Y:S02]  /*05e0*/  USHF.L.U32 UR6, UR6, 0x1, URZ ;  /* 0x0000000106067899 */ /* 0x000fe400080006ff */
[----:B-1----:R-:W-:Y:S01]  /*05f0*/  ULEA UR4, UR4, UR5, 0x18 ;  /* 0x0000000504047291 */ /* 0x002fe2000f8ec0ff */
[----:B------:R-:W1:Y:S11]  /*0600*/  FENCE.VIEW.ASYNC.S ;  /* 0x00000000000073c6 */ /* 0x000e760000000000 */
[----:B-1----:R1:W2:Y:S01]  /*0610*/  SYNCS.EXCH.64 URZ, [UR4], UR6 ;  /* 0x0000000604ff75b2 */ /* 0x0022a20008000100 */
[----:B------:R1:W3:Y:S01]  /*0620*/  SYNCS.EXCH.64 URZ, [UR4+0x10], UR6 ;  /* 0x0000100604ff75b2 */ /* 0x0002e20008000100 */
[----:B------:R1:W4:Y:S01]  /*0630*/  SYNCS.EXCH.64 URZ, [UR4+0x8], UR6 ;  /* 0x0000080604ff75b2 */ /* 0x0003220008000100 */
[----:B------:R1:W1:Y:S01]  /*0640*/  SYNCS.EXCH.64 URZ, [UR4+0x18], UR6 ;  /* 0x0000180604ff75b2 */ /* 0x0002620008000100 */
[----:B------:R-:W-:Y:S01]  /*0650*/  NOP ;  /* 0x0000000000007918 */ /* 0x000fe20000000000 */
.L_x_9:
[----:B------:R-:W2:Y:S01]  /*0660*/  SHFL.IDX PT, R2, R92, RZ, 0x1f ;  /* 0x00001fff5c027589 */ /* 0x000ea200000e0000 */
[----:B------:R-:W-:Y:S01]  /*0670*/  NOP ;  /* 0x0000000000007918 */ /* 0x000fe20000000000 */
[----:B--2---:R-:W-:-:S13]  /*0680*/  ISETP.NE.AND P0, PT, R2, 0x1, PT ;  /* 0x000000010200780c */ /* 0x004fda0003f05270 */
[----:B------:R-:W-:Y:S05]  /*0690*/  @P0 BRA `(.L_x_10) ;  /* 0x0000000000580947 */ /* 0x000fea0003800000 */
[----:B-1----:R-:W1:Y:S01]  /*06a0*/  S2UR UR4, SR_CgaCtaId ;  /* 0x00000000000479c3 */ /* 0x002e620000008800 */
[----:B------:R-:W-:Y:S01]  /*06b0*/  UMOV UR5, 0x400 ;  /* 0x0000040000057882 */ /* 0x000fe20000000000 */
[----:B------:R-:W-:Y:S01]  /*06c0*/  UMOV UR8, 0x20 ;  /* 0x0000002000087882 */ /* 0x000fe20000000000 */
[----:B------:R-:W-:Y:S01]  /*06d0*/  UMOV UR6, 0x80 ;  /* 0x0000008000067882 */ /* 0x000fe20000000000 */
[----:B------:R-:W-:-:S04]  /*06e0*/  UIADD3 UR8, UPT, UPT, -UR8, 0x100000, URZ ;  /* 0x0010000008087890 */ /* 0x000fc8000fffe1ff */
[----:B------:R-:W-:Y:S02]  /*06f0*/  USHF.L.U32 UR9, UR8, 0xb, URZ ;  /* 0x0000000b08097899 */ /* 0x000fe400080006ff */
[----:B------:R-:W-:Y:S02]  /*0700*/  USHF.L.U32 UR8, UR8, 0x1, URZ ;  /* 0x0000000108087899 */ /* 0x000fe400080006ff */
[----:B------:R-:W-:-:S04]  /*0710*/  UIADD3 UR6, UPT, UPT, -UR6, 0x100000, URZ ;  /* 0x0010000006067890 */ /* 0x000fc8000fffe1ff */
[----:B------:R-:W-:Y:S02]  /*0720*/  USHF.L.U32 UR7, UR6, 0xb, URZ ;  /* 0x0000000b06077899 */ /* 0x000fe400080006ff */
[----:B------:R-:W-:Y:S01]  /*0730*/  USHF.L.U32 UR6, UR6, 0x1, URZ ;  /* 0x0000000106067899 */ /* 0x000fe200080006ff */
[----:B------:R-:W-:Y:S01]  /*0740*/  ELECT P0, URZ, PT ;  /* 0x0000000000ff782f */ /* 0x000fe20003800000 */
[----:B-1----:R-:W-:Y:S01]  /*0750*/  ULEA UR4, UR4, UR5, 0x18 ;  /* 0x0000000504047291 */ /* 0x002fe2000f8ec0ff */
[----:B------:R-:W1:Y:S11]  /*0760*/  FENCE.VIEW.ASYNC.S ;  /* 0x00000000000073c6 */ /* 0x000e760000000000 */
[----:B-1----:R2:W1:Y:S01]  /*0770*/  SYNCS.EXCH.64 URZ, [UR4+0x20], UR8 ;  /* 0x0000200804ff75b2 */ /* 0x0024620008000100 */
[----:B------:R2:W1:Y:S01]  /*0780*/  SYNCS.EXCH.64 URZ, [UR4+0x40], UR6 ;  /* 0x0000400604ff75b2 */ /* 0x0004620008000100 */
[----:B------:R2:W1:Y:S01]  /*0790*/  SYNCS.EXCH.64 URZ, [UR4+0x28], UR8 ;  /* 0x0000280804ff75b2 */ /* 0x0004620008000100 */
[----:B------:R2:W1:Y:S01]  /*07a0*/  SYNCS.EXCH.64 URZ, [UR4+0x48], UR6 ;  /* 0x0000480604ff75b2 */ /* 0x0004620008000100 */
[----:B------:R2:W1:Y:S01]  /*07b0*/  SYNCS.EXCH.64 URZ, [UR4+0x30], UR8 ;  /* 0x0000300804ff75b2 */ /* 0x0004620008000100 */
[----:B------:R2:W1:Y:S01]  /*07c0*/  SYNCS.EXCH.64 URZ, [UR4+0x50], UR6 ;  /* 0x0000500604ff75b2 */ /* 0x0004620008000100 */
[----:B------:R2:W1:Y:S01]  /*07d0*/  SYNCS.EXCH.64 URZ, [UR4+0x38], UR8 ;  /* 0x0000380804ff75b2 */ /* 0x0004620008000100 */
[----:B------:R2:W1:Y:S02]  /*07e0*/  SYNCS.EXCH.64 URZ, [UR4+0x58], UR6 ;  /* 0x0000580604ff75b2 */ /* 0x0004640008000100 */
[----:B--2---:R-:W-:Y:S01]  /*07f0*/  NOP ;  /* 0x0000000000007918 */ /* 0x004fe20000000000 */
.L_x_10:
[----:B------:R-:W2:Y:S01]  /*0800*/  SHFL.IDX PT, R2, R92, RZ, 0x1f ;  /* 0x00001fff5c027589 */ /* 0x000ea200000e0000 */
[----:B------:R-:W-:Y:S01]  /*0810*/  NOP ;  /* 0x0000000000007918 */ /* 0x000fe20000000000 */
[----:B--2---:R-:W-:-:S13]  /*0820*/  ISETP.NE.AND P0, PT, R2, 0x3, PT ;  /* 0x000000030200780c */ /* 0x004fda0003f05270 */
[----:B------:R-:W-:Y:S05]  /*0830*/  @P0 BRA `(.L_x_11) ;  /* 0x0000000000300947 */ /* 0x000fea0003800000 */
[----:B-1----:R-:W1:Y:S01]  /*0840*/  S2UR UR6, SR_CgaCtaId ;  /* 0x00000000000679c3 */ /* 0x002e620000008800 */
[----:B------:R-:W-:Y:S01]  /*0850*/  UMOV UR4, 0x400 ;  /* 0x0000040000047882 */ /* 0x000fe20000000000 */
[----:B------:R-:W-:Y:S01]  /*0860*/  UMOV UR5, 0x20 ;  /* 0x0000002000057882 */ /* 0x000fe20000000000 */
[----:B------:R-:W-:Y:S01]  /*0870*/  ELECT P0, URZ, PT ;  /* 0x0000000000ff782f */ /* 0x000fe20003800000 */
[----:B-1----:R-:W-:Y:S02]  /*0880*/  ULEA UR6, UR6, UR4, 0x18 ;  /* 0x0000000406067291 */ /* 0x002fe4000f8ec0ff */
[----:B------:R-:W-:-:S04]  /*0890*/  UIADD3 UR4, UPT, UPT, -UR5, 0x100000, URZ ;  /* 0x0010000005047890 */ /* 0x000fc8000fffe1ff */
[----:B------:R-:W-:Y:S02]  /*08a0*/  USHF.L.U32 UR5, UR4, 0xb, URZ ;  /* 0x0000000b04057899 */ /* 0x000fe400080006ff */
[----:B------:R-:W-:Y:S01]  /*08b0*/  USHF.L.U32 UR4, UR4, 0x1, URZ ;  /* 0x0000000104047899 */ /* 0x000fe200080006ff */
[----:B------:R-:W1:Y:S11]  /*08c0*/  FENCE.VIEW.ASYNC.S ;  /* 0x00000000000073c6 */ /* 0x000e760000000000 */
[----:B-1----:R2:W1:Y:S01]  /*08d0*/  SYNCS.EXCH.64 URZ, [UR6+0x60], UR4 ;  /* 0x0000600406ff75b2 */ /* 0x0024620008000100 */
[----:B------:R2:W1:Y:S02]  /*08e0*/  SYNCS.EXCH.64 URZ, [UR6+0x68], UR4 ;  /* 0x0000680406ff75b2 */ /* 0x0004640008000100 */
[----:B--2---:R-:W-:Y:S01]  /*08f0*/  NOP ;  /* 0x0000000000007918 */ /* 0x004fe20000000000 */
.L_x_11:
[----:B------:R-:W2:Y:S01]  /*0900*/  SHFL.IDX PT, R2, R92, RZ, 0x1f ;  /* 0x00001fff5c027589 */ /* 0x000ea200000e0000 */
[----:B------:R-:W-:Y:S01]  /*0910*/  NOP ;  /* 0x0000000000007918 */ /* 0x000fe20000000000 */
[----:B--2---:R-:W-:-:S13]  /*0920*/  ISETP.NE.AND P0, PT, R2, 0x4, PT ;  /* 0x000000040200780c */ /* 0x004fda0003f05270 */
[----:B------:R-:W-:Y:S05]  /*0930*/  @P0 BRA `(.L_x_12) ;  /* 0x00000000004c0947 */ /* 0x000fea0003800000 */
[----:B-1----:R-:W1:Y:S01]  /*0940*/  S2UR UR6, SR_CgaCtaId ;  /* 0x00000000000679c3 */ /* 0x002e620000008800 */
[----:B------:R-:W-:Y:S01]  /*0950*/  UMOV UR4, 0x100 ;  /* 0x0000010000047882 */ /* 0x000fe20000000000 */
[----:B------:R-:W-:Y:S01]  /*0960*/  UMOV UR5, 0x400 ;  /* 0x0000040000057882 */ /* 0x000fe20000000000 */
[----:B------:R-:W-:Y:S01]  /*0970*/  USEL UR4, UR4, 0xe0, UP4 ;  /* 0x000000e004047887 */ /* 0x000fe2000a000000 */
[----:B------:R-:W-:Y:S01]  /*0980*/  UMOV UR8, 0x1 ;  /* 0x0000000100087882 */ /* 0x000fe20000000000 */
[----:B------:R-:W-:Y:S01]  /*0990*/  ELECT P0, URZ, PT ;  /* 0x0000000000ff782f */ /* 0x000fe20003800000 */
[----:B------:R-:W-:-:S04]  /*09a0*/  UIADD3 UR8, UPT, UPT, -UR8, 0x100000, URZ ;  /* 0x0010000008087890 */ /* 0x000fc8000fffe1ff */
[----:B------:R-:W-:Y:S02]  /*09b0*/  USHF.L.U32 UR9, UR8, 0xb, URZ ;  /* 0x0000000b08097899 */ /* 0x000fe400080006ff */
[----:B------:R-:W-:Y:S02]  /*09c0*/  USHF.L.U32 UR8, UR8, 0x1, URZ ;  /* 0x0000000108087899 */ /* 0x000fe400080006ff */
[----:B-1----:R-:W-:Y:S02]  /*09d0*/  ULEA UR6, UR6, UR5, 0x18 ;  /* 0x0000000506067291 */ /* 0x002fe4000f8ec0ff */
[----:B------:R-:W-:-:S04]  /*09e0*/  UIADD3 UR4, UPT, UPT, -UR4, 0x100000, URZ ;  /* 0x0010000004047890 */ /* 0x000fc8000fffe1ff */
[----:B------:R-:W-:Y:S02]  /*09f0*/  USHF.L.U32 UR5, UR4, 0xb, URZ ;  /* 0x0000000b04057899 */ /* 0x000fe400080006ff */
[----:B------:R-:W-:Y:S01]  /*0a00*/  USHF.L.U32 UR4, UR4, 0x1, URZ ;  /* 0x0000000104047899 */ /* 0x000fe200080006ff */
[----:B------:R-:W1:Y:S03]  /*0a10*/  FENCE.VIEW.ASYNC.S ;  /* 0x00000000000073c6 */ /* 0x000e660000000000 */
[----:B-1----:R2:W1:Y:S08]  /*0a20*/  SYNCS.EXCH.64 URZ, [UR6+0x70], UR8 ;  /* 0x0000700806ff75b2 */ /* 0x0024700008000100 */
[----:B------:R2:W1:Y:S01]  /*0a30*/  SYNCS.EXCH.64 URZ, [UR6+0x80], UR4 ;  /* 0x0000800406ff75b2 */ /* 0x0004620008000100 */
[----:B------:R2:W1:Y:S01]  /*0a40*/  SYNCS.EXCH.64 URZ, [UR6+0x78], UR8 ;  /* 0x0000780806ff75b2 */ /* 0x0004620008000100 */
[----:B------:R2:W1:Y:S02]  /*0a50*/  SYNCS.EXCH.64 URZ, [UR6+0x88], UR4 ;  /* 0x0000880406ff75b2 */ /* 0x0004640008000100 */
[----:B--2---:R-:W-:Y:S01]  /*0a60*/  NOP ;  /* 0x0000000000007918 */ /* 0x004fe20000000000 */
.L_x_12:
        /* <DEDUP_REMOVED lines=20> */
[----:B------:R2:W1:Y:S02]  /*0bb0*/  SYNCS.EXCH.64 URZ, [UR4+0xa8], UR6 ;  /* 0x0000a80604ff75b2 */ /* 0x0004640008000100 */
[----:B--2---:R-:W-:Y:S01]  /*0bc0*/  NOP ;  /* 0x0000000000007918 */ /* 0x004fe20000000000 */
.L_x_13:
[----:B------:R-:W2:Y:S01]  /*0bd0*/  SHFL.IDX PT, R2, R92, RZ, 0x1f ;  /* 0x00001fff5c027589 */ /* 0x000ea200000e0000 */
[----:B------:R-:W1:Y:S01]  /*0be0*/  S2UR UR20, SR_CTAID.X ;  /* 0x00000000001479c3 */ /* 0x000e620000002500 */
[----:B------:R-:W-:-:S07]  /*0bf0*/  NOP ;  /* 0x0000000000007918 */ /* 0x000fce0000000000 */
[----:B------:R-:W1:Y:S01]  /*0c00*/  S2UR UR12, SR_CTAID.Y ;  /* 0x00000000000c79c3 */ /* 0x000e620000002600 */
[----:B--2---:R-:W-:-:S13]  /*0c10*/  ISETP.NE.AND P0, PT, R2, 0x3, PT ;  /* 0x000000030200780c */ /* 0x004fda0003f05270 */
[----:B-1----:R-:W-:Y:S05]  /*0c20*/  @P0 BRA `(.L_x_14) ;  /* 0x0000000000380947 */ /* 0x002fea0003800000 */
        /* <DEDUP_REMOVED lines=9> */
[----:B-1----:R1:W2:Y:S01]  /*0cc0*/  SYNCS.EXCH.64 URZ, [UR4+0xb0], UR6 ;  /* 0x0000b00604ff75b2 */ /* 0x0022a20008000100 */
[----:B------:R1:W1:Y:S01]  /*0cd0*/  SYNCS.EXCH.64 URZ, [UR4+0xc0], UR6 ;  /* 0x0000c00604ff75b2 */ /* 0x0002620008000100 */
[----:B------:R1:W1:Y:S01]  /*0ce0*/  SYNCS.EXCH.64 URZ, [UR4+0xb8], UR6 ;  /* 0x0000b80604ff75b2 */ /* 0x0002620008000100 */
[----:B------:R1:W1:Y:S01]  /*0cf0*/  SYNCS.EXCH.64 URZ, [UR4+0xc8], UR6 ;  /* 0x0000c80604ff75b2 */ /* 0x0002620008000100 */
[----:B------:R-:W-:Y:S01]  /*0d00*/  NOP ;  /* 0x0000000000007918 */ /* 0x000fe20000000000 */
.L_x_14:
[----:B------:R-:W-:-:S05]  /*0d10*/  CS2R.32 R87, SR_CgaSize ;  /* 0x0000000000577805 */ /* 0x000fca0000008a00 */
[----:B------:R-:W-:-:S05]  /*0d20*/  IMAD R87, R87, -0xa0, RZ ;  /* 0xffffff6057577824 */ /* 0x000fca00078e02ff */
[----:B------:R-:W-:-:S14]  /*0d30*/  R2UR UR5, R87 ;  /* 0x00000000570572ca */ /* 0x000fdc00000e0000 */
[----:B------:R-:W3:Y:S01]  /*0d40*/  LDCU UR5, c[0x0][UR5+0x2b0] ;  /* 0x00005600050577ac */ /* 0x000ee20008000800 */
[----:B------:R-:W-:Y:S02]  /*0d50*/  I2FP.F32.U32 R87, UR20 ;  /* 0x0000001400577c45 */ /* 0x000fe40008201000 */
[----:B------:R-:W-:-:S05]  /*0d60*/  CS2R.32 R3, SR_CgaSize ;  /* 0x0000000000037805 */ /* 0x000fca0000008a00 */
[----:B------:R-:W-:-:S06]  /*0d70*/  IMAD R3, R3, -0xa0, RZ ;  /* 0xffffff6003037824 */ /* 0x000fcc00078e02ff */
[----:B------:R-:W4:Y:S01]  /*0d80*/  LDC R3, c[0x0][R3+0x2a0] ;  /* 0x0000a80003037b82 */ /* 0x000f220000000800 */
[----:B------:R-:W-:Y:S02]  /*0d90*/  I2FP.F32.U32 R86, UR12 ;  /* 0x0000000c00567c45 */ /* 0x000fe40008201000 */
[----:B------:R-:W-:-:S05]  /*0da0*/  CS2R.32 R2, SR_CgaSize ;  /* 0x0000000000027805 */ /* 0x000fca0000008a00 */
[----:B------:R-:W-:-:S05]  /*0db0*/  IMAD R2, R2, -0xa0, RZ ;  /* 0xffffff6002027824 */ /* 0x000fca00078e02ff */
[----:B-1----:R-:W-:-:S14]  /*0dc0*/  R2UR UR4, R2 ;  /* 0x00000000020472ca */ /* 0x002fdc00000e0000 */
[----:B------:R-:W1:Y:S01]  /*0dd0*/  LDCU UR4, c[0x0][UR4+0x2b4] ;  /* 0x00005680040477ac */ /* 0x000e620008000800 */
[----:B------:R-:W-:Y:S01]  /*0de0*/  NOP ;  /* 0x0000000000007918 */ /* 0x000fe20000000000 */
[----:B------:R-:W2:Y:S01]  /*0df0*/  LDCU UR23, c[0x0][0xf24] ;  /* 0x0001e480ff1777ac */ /* 0x000ea20008000800 */
[----:B------:R-:W-:-:S05]  /*0e00*/  CS2R.32 R2, SR_CgaSize ;  /* 0x0000000000027805 */ /* 0x000fca0000008a00 */
[----:B------:R-:W-:-:S06]  /*0e10*/  IMAD R2, R2, -0xa0, RZ ;  /* 0xffffff6002027824 */ /* 0x000fcc00078e02ff */
[----:B------:R-:W4:Y:S01]  /*0e20*/  LDC R2, c[0x0][R2+0x2a4] ;  /* 0x0000a90002027b82 */ /* 0x000f220000000800 */
[----:B---3--:R-:W-:-:S07]  /*0e30*/  FMUL R87, R87, UR5 ;  /* 0x0000000557577c20 */ /* 0x008fce0008400000 */
[----:B------:R-:W3:Y:S01]  /*0e40*/  S2UR UR52, SR_CTAID.Z ;  /* 0x00000000003479c3 */ /* 0x000ee20000002700 */
[----:B-1----:R-:W-:Y:S01]  /*0e50*/  FMUL R86, R86, UR4 ;  /* 0x0000000456567c20 */ /* 0x002fe20008400000 */
[----:B------:R-:W1:Y:S01]  /*0e60*/  F2I.U32.TRUNC.NTZ R87, R87 ;  /* 0x0000005700577305 */ /* 0x000e62000020f000 */
[----:B--2---:R-:W-:-:S07]  /*0e70*/  UISETP.GE.AND UP1, UPT, UR23, 0x1, UPT ;  /* 0x000000011700788c */ /* 0x004fce000bf26270 */
[----:B------:R-:W2:Y:S01]  /*0e80*/  F2I.U32.TRUNC.NTZ R86, R86 ;  /* 0x0000005600567305 */ /* 0x000ea2000020f000 */
[----:B-1----:R-:W-:-:S05]  /*0e90*/  IADD3 R87, PT, PT, -R87, RZ, RZ ;  /* 0x000000ff57577210 */ /* 0x002fca0007ffe1ff */
[----:B----4-:R-:W-:Y:S01]  /*0ea0*/  IMAD R87, R3, R87, UR20 ;  /* 0x0000001403577e24 */ /* 0x010fe2000f8e0257 */
[----:B--2---:R-:W-:-:S05]  /*0eb0*/  IADD3 R86, PT, PT, -R86, RZ, RZ ;  /* 0x000000ff56567210 */ /* 0x004fca0007ffe1ff */
[----:B------:R-:W-:Y:S01]  /*0ec0*/  IMAD R86, R2, R86, UR12 ;  /* 0x0000000c02567e24 */ /* 0x000fe2000f8e0256 */
[----:B------:R-:W-:Y:S06]  /*0ed0*/  BAR.SYNC.DEFER_BLOCKING 0x0 ;  /* 0x0000000000007b1d */ /* 0x000fec0000010000 */
[----:B---3--:R-:W-:Y:S05]  /*0ee0*/  BRA.U !UP1, `(.L_x_15) ;  /* 0x0000000109d47547 */ /* 0x008fea000b800000 */
[----:B------:R-:W1:Y:S01]  /*0ef0*/  LDCU.128 UR24, c[0x0][0xf10] ;  /* 0x0001e200ff1877ac */ /* 0x000e620008000c00 */
[----:B------:R-:W2:Y:S01]  /*0f00*/  LDCU UR6, c[0x0][0x370] ;  /* 0x00006e00ff0677ac */ /* 0x000ea20008000800 */
[----:B------:R-:W3:Y:S01]  /*0f10*/  LDCU UR5, c[0x0][0x374] ;  /* 0x00006e80ff0577ac */ /* 0x000ee20008000800 */
[----:B------:R-:W4:Y:S01]  /*0f20*/  LDCU UR28, c[0x0][0xf0c] ;  /* 0x0001e180ff1c77ac */ /* 0x000f220008000800 */
[----:B------:R-:W4:Y:S01]  /*0f30*/  LDCU UR4, c[0x0][0xf20] ;  /* 0x0001e400ff0477ac */ /* 0x000f220008000800 */
[----:B------:R-:W4:Y:S01]  /*0f40*/  LDCU.64 UR18, c[0x0][0xf28] ;  /* 0x0001e500ff1277ac */ /* 0x000f220008000a00 */
[----:B-1----:R-:W-:Y:S02]  /*0f50*/  UISETP.NE.AND UP2, UPT, UR26, 0x1, UPT ;  /* 0x000000011a00788c */ /* 0x002fe4000bf45270 */
[----:B---3--:R-:W-:Y:S02]  /*0f60*/  UIMAD.WIDE.U32 UR8, UR5, UR27, URZ ;  /* 0x0000001b050872a5 */ /* 0x008fe4000f8e00ff */
[----:B--2---:R-:W-:-:S02]  /*0f70*/  UIMAD.WIDE.U32 UR10, UR6, UR24, URZ ;  /* 0x00000018060a72a5 */ /* 0x004fc4000f8e00ff */
[----:B----4-:R-:W-:Y:S02]  /*0f80*/  UISETP.NE.AND UP3, UPT, UR28, 0x1, UPT ;  /* 0x000000011c00788c */ /* 0x010fe4000bf65270 */
[----:B------:R-:W-:Y:S01]  /*0f90*/  UISETP.NE.AND UP1, UPT, UR23, 0x1, UPT ;  /* 0x000000011700788c */ /* 0x000fe2000bf25270 */
[----:B------:R-:W-:Y:S02]  /*0fa0*/  UMOV UR8, UR9 ;  /* 0x0000000900087c82 */ /* 0x000fe40008000000 */
[----:B------:R-:W-:Y:S01]  /*0fb0*/  UMOV UR10, UR11 ;  /* 0x0000000b000a7c82 */ /* 0x000fe20008000000 */
[----:B------:R-:W-:Y:S02]  /*0fc0*/  @UP2 USHF.R.U32.HI UR5, URZ, UR4, UR8 ;  /* 0x00000004ff052299 */ /* 0x000fe40008011608 */
[----:B------:R-:W-:Y:S02]  /*0fd0*/  UIMAD.WIDE.U32 UR14, UR12, UR27, URZ ;  /* 0x0000001b0c0e72a5 */ /* 0x000fe4000f8e00ff */
[----:B------:R-:W-:-:S02]  /*0fe0*/  UIMAD.WIDE.U32 UR8, UR5, UR18, URZ ;  /* 0x00000012050872a5 */ /* 0x000fc4000f8e00ff */
[----:B------:R-:W-:Y:S02]  /*0ff0*/  @UP3 USHF.R.U32.HI UR6, URZ, UR25, UR10 ;  /* 0x00000019ff063299 */ /* 0x000fe4000801160a */
[----:B------:R-:W-:Y:S02]  /*1000*/  UIMAD.WIDE.U32 UR16, UR20, UR24, URZ ;  /* 0x00000018141072a5 */ /* 0x000fe4000f8e00ff */
[----:B------:R-:W-:Y:S01]  /*1010*/  UIMAD.WIDE.U32 UR10, UR6, UR18, URZ ;  /* 0x00000012060a72a5 */ /* 0x000fe2000f8e00ff */
[----:B------:R-:W-:Y:S01]  /*1020*/  UMOV UR14, UR15 ;  /* 0x0000000f000e7c82 */ /* 0x000fe20008000000 */
[----:B------:R-:W-:Y:S01]  /*1030*/  UMOV UR8, UR9 ;  /* 0x0000000900087c82 */ /* 0x000fe20008000000 */
[----:B------:R-:W-:Y:S02]  /*1040*/  USHF.R.U32.HI UR14, URZ, UR4, UR14 ;  /* 0x00000004ff0e7299 */ /* 0x000fe4000801160e */
[----:B------:R-:W-:Y:S01]  /*1050*/  @UP1 USHF.R.U32.HI UR5, URZ, UR19, UR8 ;  /* 0x00000013ff051299 */ /* 0x000fe20008011608 */
[----:B------:R-:W-:Y:S01]  /*1060*/  UMOV UR16, UR17 ;  /* 0x0000001100107c82 */ /* 0x000fe20008000000 */
[----:B------:R-:W-:Y:S01]  /*1070*/  UMOV UR10, UR11 ;  /* 0x0000000b000a7c82 */ /* 0x000fe20008000000 */
[----:B------:R-:W-:-:S02]  /*1080*/  USHF.R.U32.HI UR16, URZ, UR25, UR16 ;  /* 0x00000019ff107299 */ /* 0x000fc40008011610 */
[----:B------:R-:W-:Y:S02]  /*1090*/  USEL UR4, UR12, UR14, !UP2 ;  /* 0x0000000e0c047287 */ /* 0x000fe4000d000000 */
[----:B------:R-:W-:Y:S02]  /*10a0*/  @UP1 USHF.R.U32.HI UR6, URZ, UR19, UR10 ;  /* 0x00000013ff061299 */ /* 0x000fe4000801160a */
[----:B------:R-:W-:Y:S02]  /*10b0*/  UIMAD UR7, UR5, UR23, URZ ;  /* 0x00000017050772a4 */ /* 0x000fe4000f8e02ff */
[----:B------:R-:W-:Y:S02]  /*10c0*/  USEL UR5, UR20, UR16, !UP3 ;  /* 0x0000001014057287 */ /* 0x000fe4000d800000 */
[----:B------:R-:W-:Y:S02]  /*10d0*/  UIMAD UR10, UR6, UR23, URZ ;  /* 0x00000017060a72a4 */ /* 0x000fe4000f8e02ff */
[----:B------:R-:W-:-:S02]  /*10e0*/  UISETP.GE.AND UP2, UPT, UR4, UR7, UPT ;  /* 0x000000070400728c */ /* 0x000fc4000bf46270 */
[----:B------:R-:W-:Y:S02]  /*10f0*/  UIMAD.WIDE.U32 UR8, UR4, UR18, URZ ;  /* 0x00000012040872a5 */ /* 0x000fe4000f8e00ff */
[----:B------:R-:W-:Y:S02]  /*1100*/  UISETP.GE.OR UP2, UPT, UR5, UR10, UP2 ;  /* 0x0000000a0500728c */ /* 0x000fe40009746670 */
[----:B------:R-:W-:Y:S02]  /*1110*/  UIMAD.WIDE.U32 UR10, UR5, UR18, URZ ;  /* 0x00000012050a72a5 */ /* 0x000fe4000f8e00ff */
[----:B------:R-:W-:Y:S01]  /*1120*/  UIADD3 UR13, UPT, UPT, -UR4, URZ, URZ ;  /* 0x000000ff040d7290 */ /* 0x000fe2000fffe1ff */
[----:B------:R-:W-:Y:S01]  /*1130*/  UMOV UR7, UR9 ;  /* 0x0000000900077c82 */ /* 0x000fe20008000000 */
[----:B------:R-:W-:Y:S02]  /*1140*/  UIADD3 UR10, UPT, UPT, -UR5, URZ, URZ ;  /* 0x000000ff050a7290 */ /* 0x000fe4000fffe1ff */
[----:B------:R-:W-:-:S03]  /*1150*/  USHF.R.U32.HI UR7, URZ, UR19, UR7 ;  /* 0x00000013ff077299 */ /* 0x000fc60008011607 */
[----:B------:R-:W-:Y:S01]  /*1160*/  @!UP2 UMOV UR8, UR11 ;  /* 0x0000000b0008ac82 */ /* 0x000fe20008000000 */
[----:B------:R-:W-:Y:S02]  /*1170*/  UIMAD UR12, UR26, UR13, UR12 ;  /* 0x0000000d1a0c72a4 */ /* 0x000fe4000f8e020c */
[----:B------:R-:W-:Y:S02]  /*1180*/  USEL UR7, UR4, UR7, !UP1 ;  /* 0x0000000704077287 */ /* 0x000fe4000c800000 */
[----:B------:R-:W-:Y:S02]  /*1190*/  @!UP2 USHF.R.U32.HI UR8, URZ, UR19, UR8 ;  /* 0x00000013ff08a299 */ /* 0x000fe40008011608 */
[----:B------:R-:W-:Y:S02]  /*11a0*/  UIADD3 UR9, UPT, UPT, -UR7, URZ, URZ ;  /* 0x000000ff07097290 */ /* 0x000fe4000fffe1ff */
[----:B------:R-:W-:Y:S02]  /*11b0*/  @!UP2 USEL UR8, UR5, UR8, !UP1 ;  /* 0x000000080508a287 */ /* 0x000fe4000c800000 */
[----:B------:R-:W-:-:S02]  /*11c0*/  UIMAD UR9, UR23, UR9, UR4 ;  /* 0x00000009170972a4 */ /* 0x000fc4000f8e0204 */
[----:B------:R-:W-:Y:S02]  /*11d0*/  @!UP2 UIADD3 UR7, UPT, UPT, UR7, -UR8, URZ ;  /* 0x800000080707a290 */ /* 0x000fe4000fffe0ff */
[----:B------:R-:W-:Y:S02]  /*11e0*/  @!UP2 UIMAD UR6, UR9, UR6, UR8 ;  /* 0x000000060906a2a4 */ /* 0x000fe4000f8e0208 */
[----:B------:R-:W-:Y:S02]  /*11f0*/  @!UP2 UIMAD UR4, UR7, UR23, UR5 ;  /* 0x000000170704a2a4 */ /* 0x000fe4000f8e0205 */
[----:B------:R-:W-:Y:S02]  /*1200*/  UIMAD UR20, UR28, UR10, UR20 ;  /* 0x0000000a1c1472a4 */ /* 0x000fe4000f8e0214 */
[----:B------:R-:W-:Y:S01]  /*1210*/  UIMAD UR12, UR4, UR26, UR12 ;  /* 0x0000001a040c72a4 */ /* 0x000fe2000f8e020c */
[----:B------:R-:W-:Y:S02]  /*1220*/  @!UP2 UMOV UR5, UR6 ;  /* 0x000000060005ac82 */ /* 0x000fe40008000000 */
[----:B------:R-:W-:-:S12]  /*1230*/  UIMAD UR20, UR5, UR28, UR20 ;  /* 0x0000001c051472a4 */ /* 0x000fd8000f8e0214 */
.L_x_15:
[----:B------:R-:W1:Y:S01]  /*1240*/  LDCU UR4, c[0x0][0xf30] ;  /* 0x0001e600ff0477ac */ /* 0x000e620008000800 */
[----:B------:R-:W2:Y:S08]  /*1250*/  S2UR UR45, SR_CgaCtaId ;  /* 0x00000000002d79c3 */ /* 0x000eb00000008800 */
[----:B------:R-:W3:Y:S01]  /*1260*/  LDC R40, c[0x0][0xf24] ;  /* 0x0003c900ff287b82 */ /* 0x000ee20000000800 */
[----:B-1----:R-:W-:-:S09]  /*1270*/  UISETP.NE.AND UP1, UPT, UR4, 0x1, UPT ;  /* 0x000000010400788c */ /* 0x002fd2000bf25270 */
[----:B--2---:R-:W-:Y:S05]  /*1280*/  BRA.U UP1, `(.L_x_16) ;  /* 0x0000000101447547 */ /* 0x004fea000b800000 */
[----:B------:R-:W1:Y:S01]  /*1290*/  LDCU.128 UR8, c[0x0][0xf10] ;  /* 0x0001e200ff0877ac */ /* 0x000e620008000c00 */
[----:B------:R-:W2:Y:S01]  /*12a0*/  LDCU UR13, c[0x0][0xf0c] ;  /* 0x0001e180ff0d77ac */ /* 0x000ea20008000800 */
[----:B------:R-:W4:Y:S01]  /*12b0*/  LDCU UR14, c[0x0][0xf20] ;  /* 0x0001e400ff0e77ac */ /* 0x000f220008000800 */
[----:B-1----:R-:W-:Y:S02]  /*12c0*/  UIMAD.WIDE.U32 UR6, UR20, UR8, URZ ;  /* 0x00000008140672a5 */ /* 0x002fe4000f8e00ff */
[----:B------:R-:W-:Y:S02]  /*12d0*/  UIMAD.WIDE.U32 UR4, UR12, UR11, URZ ;  /* 0x0000000b0c0472a5 */ /* 0x000fe4000f8e00ff */
[----:B--2---:R-:W-:Y:S02]  /*12e0*/  UISETP.NE.AND UP2, UPT, UR13, 0x1, UPT ;  /* 0x000000010d00788c */ /* 0x004fe4000bf45270 */
[----:B------:R-:W-:Y:S01]  /*12f0*/  UISETP.NE.AND UP1, UPT, UR10, 0x1, UPT ;  /* 0x000000010a00788c */ /* 0x000fe2000bf25270 */
[----:B------:R-:W-:-:S02]  /*1300*/  UMOV UR6, UR7 ;  /* 0x0000000700067c82 */ /* 0x000fc40008000000 */
[----:B------:R-:W-:Y:S01]  /*1310*/  UMOV UR4, UR5 ;  /* 0x0000000500047c82 */ /* 0x000fe20008000000 */
[----:B------:R-:W-:Y:S02]  /*1320*/  USHF.R.U32.HI UR6, URZ, UR9, UR6 ;  /* 0x00000009ff067299 */ /* 0x000fe40008011606 */
[----:B----4-:R-:W-:Y:S02]  /*1330*/  USHF.R.U32.HI UR4, URZ, UR14, UR4 ;  /* 0x0000000eff047299 */ /* 0x010fe40008011604 */
[----:B------:R-:W-:Y:S02]  /*1340*/  USEL UR5, UR20, UR6, !UP2 ;  /* 0x0000000614057287 */ /* 0x000fe4000d000000 */
[----:B------:R-:W-:-:S04]  /*1350*/  USEL UR4, UR12, UR4, !UP1 ;  /* 0x000000040c047287 */ /* 0x000fc8000c800000 */
[----:B------:R-:W-:Y:S02]  /*1360*/  UIADD3 UR6, UPT, UPT, UR5, -UR4, URZ ;  /* 0x8000000405067290 */ /* 0x000fe4000fffe0ff */
[----:B------:R-:W-:Y:S02]  /*1370*/  UIADD3 UR4, UPT, UPT, -UR5, UR4, URZ ;  /* 0x0000000405047290 */ /* 0x000fe4000fffe1ff */
[----:B------:R-:W-:Y:S02]  /*1380*/  UIMAD UR12, UR6, UR10, UR12 ;  /* 0x0000000a060c72a4 */ /* 0x000fe4000f8e020c */
[----:B------:R-:W-:-:S12]  /*1390*/  UIMAD UR20, UR4, UR13, UR20 ;  /* 0x0000000d041472a4 */ /* 0x000fd8000f8e0214 */
.L_x_16:
[----:B------:R-:W-:Y:S01]  /*13a0*/  BAR.SYNC.DEFER_BLOCKING 0x0 ;  /* 0x0000000000007b1d */ /* 0x000fe20000010000 */
[----:B------:R-:W-:Y:S01]  /*13b0*/  UISETP.NE.AND UP1, UPT, UR22, 0x2, UPT ;  /* 0x000000021600788c */ /* 0x000fe2000bf25270 */
[----:B------:R-:W-:Y:S02]  /*13c0*/  ISETP.NE.OR P5, PT, R0, 0x2, !P5 ;  /* 0x000000020000780c */ /* 0x000fe40006fa5670 */
[----:B------:R-:W-:-:S06]  /*13d0*/  LOP3.LUT R2, R101, 0x1f, RZ, 0xc0, !PT ;  /* 0x0000001f65027812 */ /* 0x000fcc00078ec0ff */
[----:B------:R-:W-:Y:S05]  /*13e0*/  BRA.U UP1, `(.L_x_17) ;  /* 0x0000001501147547 */ /* 0x000fea000b800000 */
[----:B------:R-:W1:Y:S01]  /*13f0*/  LDCU UR6, c[0x0][0x38c] ;  /* 0x00007180ff0677ac */ /* 0x000e620008000800 */
[----:B------:R-:W2:Y:S01]  /*1400*/  LDC R8, c[0x0][0x370] ;  /* 0x0000dc00ff087b82 */ /* 0x000ea20000000800 */
[----:B------:R-:W-:Y:S01]  /*1410*/  PLOP3.LUT P1, PT, PT, PT, UP4, 0x80, 0x8 ;  /* 0x000000000008781c */ /* 0x000fe20003f2f048 */
[----:B------:R-:W-:Y:S01]  /*1420*/  IMAD.MOV.U32 R15, RZ, RZ, 0x1 ;  /* 0x00000001ff0f7424 */ /* 0x000fe200078e00ff */
[----:B------:R-:W-:Y:S01]  /*1430*/  ISETP.EQ.OR P4, PT, R2, RZ, P5 ;  /* 0x000000ff0200720c */ /* 0x000fe20002f82670 */
[----:B------:R-:W-:Y:S01]  /*1440*/  IMAD.MOV.U32 R14, RZ, RZ, RZ ;  /* 0x000000ffff0e7224 */ /* 0x000fe200078e00ff */
[----:B------:R-:W-:Y:S02]  /*1450*/  PLOP3.LUT P1, PT, P1, PT, PT, 0x8, 0x80 ;  /* 0x000000000080781c */ /* 0x000fe40000f2e170 */
[----:B------:R-:W-:Y:S01]  /*1460*/  CS2R R12, SRZ ;  /* 0x00000000000c7805 */ /* 0x000fe2000001ff00 */
[----:B------:R-:W-:Y:S01]  /*1470*/  IMAD.MOV.U32 R11, RZ, RZ, 0x1 ;  /* 0x00000001ff0b7424 */ /* 0x000fe200078e00ff */
[----:B------:R-:W4:Y:S01]  /*1480*/  LDC R0, c[0x0][0x374] ;  /* 0x0000dd00ff007b82 */ /* 0x000f220000000800 */
[----:B------:R-:W2:Y:S01]  /*1490*/  LDCU.64 UR46, c[0x0][0x348] ;  /* 0x00006900ff2e77ac */ /* 0x000ea20008000a00 */
[----:B------:R-:W-:Y:S01]  /*14a0*/  UMOV UR29, URZ ;  /* 0x000000ff001d7c82 */ /* 0x000fe20008000000 */
[----:B-1----:R-:W-:-:S02]  /*14b0*/  UIADD3 UR5, UPT, UPT, UR6, 0xff, URZ ;  /* 0x000000ff06057890 */ /* 0x002fc4000fffe0ff */
[----:B------:R-:W-:Y:S02]  /*14c0*/  UIADD3 UR58, UPT, UPT, UR6, 0x1fe, URZ ;  /* 0x000001fe063a7890 */ /* 0x000fe4000fffe0ff */
[----:B------:R-:W-:-:S04]  /*14d0*/  USHF.R.S32.HI UR4, URZ, 0x1f, UR5 ;  /* 0x0000001fff047899 */ /* 0x000fc80008011405 */
[----:B------:R-:W-:-:S04]  /*14e0*/  ULEA.HI UR4, UR4, UR5, URZ, 0x8 ;  /* 0x0000000504047291 */ /* 0x000fc8000f8f40ff */
[----:B------:R-:W-:Y:S02]  /*14f0*/  USHF.R.S32.HI UR56, URZ, 0x8, UR4 ;  /* 0x00000008ff387899 */ /* 0x000fe40008011404 */
[----:B------:R-:W-:Y:S02]  /*1500*/  UIADD3 UR4, UPT, UPT, UR6, -0x1, URZ ;  /* 0xffffffff06047890 */ /* 0x000fe4000fffe0ff */
[----:B------:R-:W-:Y:S02]  /*1510*/  UISETP.LT.U32.AND UP0, UPT, UR56, 0x2, UPT ;  /* 0x000000023800788c */ /* 0x000fe4000bf01070 */
[----:B------:R-:W-:Y:S02]  /*1520*/  UISETP.GE.U32.AND UP1, UPT, UR4, -0x1ff, UPT ;  /* 0xfffffe010400788c */ /* 0x000fe4000bf26070 */
[----:B------:R-:W-:-:S04]  /*1530*/  USEL UR53, UR56, 0x2, UP0 ;  /* 0x0000000238357887 */ /* 0x000fc80008000000 */
[----:B------:R-:W-:Y:S02]  /*1540*/  UIADD3 UR37, UPT, UPT, UR53, -0x1, URZ ;  /* 0xffffffff35257890 */ /* 0x000fe4000fffe0ff */
[----:B------:R-:W-:-:S03]  /*1550*/  UIADD3 UR57, UPT, UPT, UR56, -UR53, URZ ;  /* 0x8000003538397290 */ /* 0x000fc6000fffe0ff */
[----:B------:R-:W-:-:S04]  /*1560*/  @UP1 UIADD3 UR37, UPT, UPT, UR53, URZ, URZ ;  /* 0x000000ff35251290 */ /* 0x000fc8000fffe0ff */
[----:B--2---:R-:W-:-:S12]  /*1570*/  UIADD3 UR37, UPT, UPT, UR37, 0x1, URZ ;  /* 0x0000000125257890 */ /* 0x004fd8000fffe0ff */
.L_x_39:
[----:B------:R-:W-:Y:S01]  /*1580*/  UISETP.NE.AND UP0, UPT, UR45, URZ, UPT ;  /* 0x000000ff2d00728c */ /* 0x000fe2000bf05270 */
[----:B------:R-:W1:Y:S08]  /*1590*/  S2UR UR45, SR_CgaCtaId ;  /* 0x00000000002d79c3 */ /* 0x000e700000008800 */
[----:B------:R-:W-:Y:S05]  /*15a0*/  BRA.U UP0, `(.L_x_18) ;  /* 0x0000000100347547 */ /* 0x000fea000b800000 */
[----:B------:R-:W2:Y:S01]  /*15b0*/  S2R R2, SR_CgaCtaId ;  /* 0x0000000000027919 */ /* 0x000ea20000008800 */
[----:B------:R-:W-:-:S04]  /*15c0*/  MOV R3, 0x400 ;  /* 0x0000040000037802 */ /* 0x000fc80000000f00 */
[----:B--2---:R-:W-:Y:S02]  /*15d0*/  LEA R2, R2, R3, 0x18 ;  /* 0x0000000302027211 */ /* 0x004fe400078ec0ff */
[----:B------:R-:W-:-:S03]  /*15e0*/  SHF.L.U32 R3, R11, 0x1f, RZ ;  /* 0x0000001f0b037819 */ /* 0x000fc600000006ff */
[----:B------:R-:W-:-:S04]  /*15f0*/  IMAD R2, R12, 0x8, R2 ;  /* 0x000000080c027824 */ /* 0x000fc800078e0202 */
[----:B------:R-:W2:Y:S02]  /*1600*/  SYNCS.PHASECHK.TRANS64.TRYWAIT P0, [R2+URZ+0xc0], R3 ;  /* 0x0000c003020075a7 */ /* 0x000ea400080011ff */
[----:B--2---:R-:W-:Y:S05]  /*1610*/  @!P0 BRA `(.L_x_19) ;  /* 0x00000080005c8947 */ /* 0x004fea0003800000 */
.L_x_131:
[----:B------:R-:W-:Y:S01]  /*1620*/  VIADD R12, R12, 0x1 ;  /* 0x000000010c0c7836 */ /* 0x000fe20000000000 */
[----:B------:R2:W-:Y:S04]  /*1630*/  SYNCS.ARRIVE.TRANS64.A1T0 RZ, [R2+URZ+0xb0], RZ ;  /* 0x0000b0ff02ff79a7 */ /* 0x0005e800081000ff */
[----:B------:R-:W-:-:S04]  /*1640*/  ISETP.NE.AND P0, PT, R12, 0x2, PT ;  /* 0x000000020c00780c */ /* 0x000fc80003f05270 */
[----:B------:R-:W-:Y:S02]  /*1650*/  SEL R12, R12, RZ, P0 ;  /* 0x000000ff0c0c7207 */ /* 0x000fe40000000000 */
[----:B--2---:R-:W-:-:S04]  /*1660*/  SEL R2, RZ, 0x1, P0 ;  /* 0x00000001ff027807 */ /* 0x004fc80000000000 */
[----:B------:R-:W-:-:S07]  /*1670*/  LOP3.LUT R11, R11, R2, RZ, 0x3c, !PT ;  /* 0x000000020b0b7212 */ /* 0x000fce00078e3cff */
.L_x_18:
[----:B------:R-:W-:Y:S01]  /*1680*/  UMOV UR15, 0x400 ;  /* 0x00000400000f7882 */ /* 0x000fe20000000000 */
[----:B------:R-:W-:Y:S01]  /*1690*/  SHF.L.U32 R2, R15, 0x1f, RZ ;  /* 0x0000001f0f027819 */ /* 0x000fe200000006ff */
[----:B-1----:R-:W-:Y:S02]  /*16a0*/  ULEA UR15, UR45, UR15, 0x18 ;  /* 0x0000000f2d0f7291 */ /* 0x002fe4000f8ec0ff */
[----:B------:R-:W-:Y:S02]  /*16b0*/  UISETP.GE.U32.AND UP0, UPT, UR58, 0x1ff, UPT ;  /* 0x000001ff3a00788c */ /* 0x000fe4000bf06070 */
[----:B------:R-:W-:Y:S02]  /*16c0*/  ULEA UR4, UR29, UR15, 0x3 ;  /* 0x0000000f1d047291 */ /* 0x000fe4000f8e18ff */
[----:B------:R-:W-:Y:S02]  /*16d0*/  USHF.L.U32 UR51, UR20, 0x7, URZ ;  /* 0x0000000714337899 */ /* 0x000fe400080006ff */
[----:B------:R-:W-:Y:S01]  /*16e0*/  USHF.L.U32 UR35, UR12, 0x7, URZ ;  /* 0x000000070c237899 */ /* 0x000fe200080006ff */
[----:B------:R-:W-:-:S04]  /*16f0*/  UMOV UR14, URZ ;  /* 0x000000ff000e7c82 */ /* 0x000fc80008000000 */
[----:B------:R1:W2:Y:S01]  /*1700*/  SYNCS.PHASECHK.TRANS64.TRYWAIT P2, [UR4+0x10], R2 ;  /* 0x00001002ff0075a7 */ /* 0x0002a20008041104 */
[----:B------:R-:W-:Y:S06]  /*1710*/  BRA.U !UP0, `(.L_x_20) ;  /* 0x00000005082c7547 */ /* 0x000fec000b800000 */
[----:B------:R-:W-:Y:S01]  /*1720*/  UMOV UR7, URZ ;  /* 0x000000ff00077c82 */ /* 0x000fe20008000000 */
[----:B------:R-:W-:-:S05]  /*1730*/  UMOV UR5, UR29 ;  /* 0x0000001d00057c82 */ /* 0x000fca0008000000 */
.L_x_27:
[----:B------:R-:W-:Y:S01]  /*1740*/  ULEA UR49, UR5, UR15, 0x3 ;  /* 0x0000000f05317291 */ /* 0x000fe2000f8e18ff */
[----:B--2---:R-:W-:Y:S01]  /*1750*/  @!P5 MOV R3, 0x10800 ;  /* 0x000108000003d802 */ /* 0x004fe20000000f00 */
[----:B--2---:R-:W-:Y:S10]  /*1760*/  @P2 BRA `(.L_x_21) ;  /* 0x00000000000c2947 */ /* 0x004ff40003800000 */
[----:B------:R-:W-:-:S04]  /*1770*/  SHF.L.U32 R4, R15, 0x1f, RZ ;  /* 0x0000001f0f047819 */ /* 0x000fc800000006ff */
[----:B------:R-:W2:Y:S02]  /*1780*/  SYNCS.PHASECHK.TRANS64.TRYWAIT P0, [UR49+0x10], R4 ;  /* 0x00001004ff0075a7 */ /* 0x000ea40008001131 */
[----:B--2---:R-:W-:Y:S05]  /*1790*/  @!P0 BRA `(.L_x_22) ;  /* 0x0000008000108947 */ /* 0x004fea0003800000 */
.L_x_21:
[----:B------:R2:W-:Y:S01]  /*17a0*/  @!P5 SYNCS.ARRIVE.TRANS64 RZ, [UR49], R3 ;  /* 0x00000003ffffd9a7 */ /* 0x0005e20008000031 */
[----:B------:R-:W-:Y:S04]  /*17b0*/  BSSY.RECONVERGENT B0, `(.L_x_23) ;  /* 0x0000003000007945 */ /* 0x000fe80003800200 */
[----:B------:R-:W-:Y:S05]  /*17c0*/  @P4 BRA `(.L_x_24) ;  /* 0x0000000000044947 */ /* 0x000fea0003800000 */
[----:B------:R-:W-:Y:S05]  /*17d0*/  BPT.TRAP 0x1 ;  /* 0x000000040000795c */ /* 0x000fea0000300000 */
.L_x_24:
[----:B------:R-:W-:Y:S05]  /*17e0*/  BSYNC.RECONVERGENT B0 ;  /* 0x0000000000007941 */ /* 0x000fea0003800200 */
.L_x_23:
[----:B------:R-:W-:Y:S01]  /*17f0*/  UIADD3 UR4, UPT, UPT, UR5, 0x1, URZ ;  /* 0x0000000105047890 */ /* 0x000fe2000fffe0ff */
[----:B------:R-:W-:Y:S01]  /*1800*/  BSSY.RECONVERGENT B0, `(.L_x_25) ;  /* 0x0000037000007945 */ /* 0x000fe20003800200 */
[----:B------:R-:W-:Y:S02]  /*1810*/  ELECT P0, URZ, PT ;  /* 0x0000000000ff782f */ /* 0x000fe40003800000 */
[----:B------:R-:W-:-:S04]  /*1820*/  UISETP.NE.AND UP0, UPT, UR4, 0x2, UPT ;  /* 0x000000020400788c */ /* 0x000fc8000bf05270 */
[----:B------:R-:W-:Y:S02]  /*1830*/  USEL UR6, URZ, 0x1, UP0 ;  /* 0x00000001ff067887 */ /* 0x000fe40008000000 */
[----:B------:R-:W-:-:S04]  /*1840*/  USEL UR29, UR4, URZ, UP0 ;  /* 0x000000ff041d7287 */ /* 0x000fc80008000000 */
[----:B------:R-:W-:Y:S01]  /*1850*/  ULEA UR4, UR29, UR15, 0x3 ;  /* 0x0000000f1d047291 */ /* 0x000fe2000f8e18ff */
[----:B------:R-:W-:-:S04]  /*1860*/  LOP3.LUT R15, R15, UR6, RZ, 0x3c, !PT ;  /* 0x000000060f0f7c12 */ /* 0x000fc8000f8e3cff */
[----:B-1----:R-:W-:-:S04]  /*1870*/  SHF.L.U32 R2, R15, 0x1f, RZ ;  /* 0x0000001f0f027819 */ /* 0x002fc800000006ff */
[----:B------:R1:W1:Y:S01]  /*1880*/  SYNCS.PHASECHK.TRANS64.TRYWAIT P2, [UR4+0x10], R2 ;  /* 0x00001002ff0075a7 */ /* 0x0002620008041104 */
[----:B------:R-:W-:Y:S05]  /*1890*/  @!P0 BRA `(.L_x_26) ;  /* 0x0000000000b48947 */ /* 0x000fea0003800000 */
[----:B------:R-:W-:Y:S02]  /*18a0*/  ULEA UR24, UR5, UR15, 0xf ;  /* 0x0000000f05187291 */ /* 0x000fe4000f8e78ff */
[----:B------:R-:W-:Y:S02]  /*18b0*/  UIADD3 UR10, UP3, UPT, UR46, 0x80, URZ ;  /* 0x000000802e0a7890 */ /* 0x000fe4000ff7e0ff */
[----:B------:R-:W-:Y:S02]  /*18c0*/  USHF.L.U32 UR50, UR7, 0x8, URZ ;  /* 0x0000000807327899 */ /* 0x000fe400080006ff */
[----:B------:R-:W-:Y:S02]  /*18d0*/  UIADD3 UR22, UP2, UPT, UR46, 0x180, URZ ;  /* 0x000001802e167890 */ /* 0x000fe4000ff5e0ff */
[----:B------:R-:W-:Y:S02]  /*18e0*/  ULEA UR8, UR5, UR15, 0xa ;  /* 0x0000000f05087291 */ /* 0x000fe4000f8e50ff */
[----:B------:R-:W-:-:S02]  /*18f0*/  UIADD3 UR38, UP1, UPT, UR46, 0x280, URZ ;  /* 0x000002802e267890 */ /* 0x000fc4000ff3e0ff */
[----:B------:R-:W-:Y:S02]  /*1900*/  UIADD3.X UR11, UPT, UPT, URZ, UR47, URZ, UP3, !UPT ;  /* 0x0000002fff0b7290 */ /* 0x000fe40009ffe4ff */
[----:B------:R-:W-:Y:S02]  /*1910*/  UIADD3 UR48, UPT, UPT, UR24, 0x8400, URZ ;  /* 0x0000840018307890 */ /* 0x000fe4000fffe0ff */
[----:B------:R-:W-:Y:S02]  /*1920*/  UIADD3 UR30, UP0, UPT, UR46, 0x380, URZ ;  /* 0x000003802e1e7890 */ /* 0x000fe4000ff1e0ff */
[----:B------:R-:W-:Y:S02]  /*1930*/  UIADD3 UR42, UPT, UPT, UR50, 0x80, URZ ;  /* 0x00000080322a7890 */ /* 0x000fe4000fffe0ff */
[----:B------:R-:W-:Y:S02]  /*1940*/  UIADD3 UR40, UPT, UPT, UR24, 0xc400, URZ ;  /* 0x0000c40018287890 */ /* 0x000fe4000fffe0ff */
[----:B------:R-:W-:-:S02]  /*1950*/  UIADD3.X UR23, UPT, UPT, URZ, UR47, URZ, UP2, !UPT ;  /* 0x0000002fff177290 */ /* 0x000fc400097fe4ff */
[----:B------:R-:W-:Y:S02]  /*1960*/  UIADD3 UR32, UPT, UPT, UR24, 0x18400, URZ ;  /* 0x0001840018207890 */ /* 0x000fe4000fffe0ff */
[----:B------:R-:W-:Y:S02]  /*1970*/  UIADD3 UR24, UPT, UPT, UR24, 0x1c400, URZ ;  /* 0x0001c40018187890 */ /* 0x000fe4000fffe0ff */
[----:B------:R-:W-:Y:S02]  /*1980*/  USHF.L.U32 UR19, UR7, 0x1, URZ ;  /* 0x0000000107137899 */ /* 0x000fe400080006ff */
[----:B------:R-:W-:Y:S02]  /*1990*/  UIADD3.X UR39, UPT, UPT, URZ, UR47, URZ, UP1, !UPT ;  /* 0x0000002fff277290 */ /* 0x000fe40008ffe4ff */
[----:B------:R-:W-:Y:S02]  /*19a0*/  UIADD3 UR16, UPT, UPT, UR8, 0x28400, URZ ;  /* 0x0002840008107890 */ /* 0x000fe4000fffe0ff */
[----:B------:R-:W-:-:S02]  /*19b0*/  UIADD3 UR8, UPT, UPT, UR8, 0x28c00, URZ ;  /* 0x00028c0008087890 */ /* 0x000fc4000fffe0ff */
[----:B------:R-:W-:Y:S01]  /*19c0*/  UIADD3.X UR31, UPT, UPT, URZ, UR47, URZ, UP0, !UPT ;  /* 0x0000002fff1f7290 */ /* 0x000fe200087fe4ff */
[----:B------:R-:W-:Y:S01]  /*19d0*/  UMOV UR54, 0x0 ;  /* 0x0000000000367882 */ /* 0x000fe20000000000 */
[----:B------:R-:W-:Y:S01]  /*19e0*/  UMOV UR55, 0x10000000 ;  /* 0x1000000000377882 */ /* 0x000fe20000000000 */
[----:B------:R-:W-:Y:S01]  /*19f0*/  UMOV UR41, UR49 ;  /* 0x0000003100297c82 */ /* 0x000fe20008000000 */
[----:B------:R-:W-:Y:S01]  /*1a00*/  UMOV UR43, UR51 ;  /* 0x00000033002b7c82 */ /* 0x000fe20008000000 */
[----:B------:R-:W-:Y:S01]  /*1a10*/  UMOV UR44, UR52 ;  /* 0x00000034002c7c82 */ /* 0x000fe20008000000 */
[----:B------:R-:W-:Y:S01]  /*1a20*/  UMOV UR33, UR49 ;  /* 0x0000003100217c82 */ /* 0x000fe20008000000 */
[----:B------:R-:W-:Y:S01]  /*1a30*/  UMOV UR36, UR52 ;  /* 0x0000003400247c82 */ /* 0x000fe20008000000 */
[----:B------:R-:W-:Y:S01]  /*1a40*/  UMOV UR34, UR50 ;  /* 0x0000003200227c82 */ /* 0x000fe20008000000 */
[----:B------:R-:W-:Y:S01]  /*1a50*/  UTMALDG.3D [UR48], [UR10], desc[UR54] ;  /* 0x000036300a0075b4 */ /* 0x000fe20008011000 */
[----:B------:R-:W-:Y:S01]  /*1a60*/  UMOV UR25, UR49 ;  /* 0x0000003100197c82 */ /* 0x000fe20008000000 */
[----:B------:R-:W-:Y:S01]  /*1a70*/  UMOV UR27, UR35 ;  /* 0x00000023001b7c82 */ /* 0x000fe20008000000 */
[----:B------:R-:W-:Y:S01]  /*1a80*/  UMOV UR28, UR52 ;  /* 0x00000034001c7c82 */ /* 0x000fe20008000000 */
[----:B------:R-:W-:Y:S01]  /*1a90*/  UMOV UR18, URZ ;  /* 0x000000ff00127c82 */ /* 0x000fe20008000000 */
[----:B------:R-:W-:Y:S01]  /*1aa0*/  UMOV UR26, UR42 ;  /* 0x0000002a001a7c82 */ /* 0x000fe20008000000 */
[----:B------:R-:W-:Y:S01]  /*1ab0*/  UMOV UR17, UR49 ;  /* 0x0000003100117c82 */ /* 0x000fe20008000000 */
[----:B------:R-:W-:Y:S01]  /*1ac0*/  UMOV UR21, UR52 ;  /* 0x0000003400157c82 */ /* 0x000fe20008000000 */
[----:B------:R2:W-:Y:S01]  /*1ad0*/  UTMALDG.3D [UR40], [UR10], desc[UR54] ;  /* 0x000036280a0075b4 */ /* 0x0005e20008011000 */
[----:B------:R-:W-:Y:S01]  /*1ae0*/  UMOV UR9, UR49 ;  /* 0x0000003100097c82 */ /* 0x000fe20008000000 */
[----:B------:R-:W-:Y:S01]  /*1af0*/  UMOV UR13, UR52 ;  /* 0x00000034000d7c82 */ /* 0x000fe20008000000 */
[----:B------:R1:W-:Y:S01]  /*1b00*/  UTMALDG.3D [UR32], [UR22], desc[UR54] ;  /* 0x00003620160075b4 */ /* 0x0003e20008011000 */
[----:B------:R1:W-:Y:S01]  /*1b10*/  UTMALDG.3D [UR24], [UR22], desc[UR54] ;  /* 0x00003618160075b4 */ /* 0x0003e20008011000 */
[----:B------:R1:W-:Y:S01]  /*1b20*/  UTMALDG.4D [UR16], [UR38], desc[UR54] ;  /* 0x00003610260075b4 */ /* 0x0003e20008019000 */
[----:B--2---:R-:W-:Y:S01]  /*1b30*/  UMOV UR10, UR18 ;  /* 0x00000012000a7c82 */ /* 0x004fe20008000000 */
[----:B------:R-:W-:-:S02]  /*1b40*/  UMOV UR11, UR19 ;  /* 0x00000013000b7c82 */ /* 0x000fc40008000000 */
[----:B------:R2:W-:Y:S02]  /*1b50*/  UTMALDG.4D [UR8], [UR30], desc[UR54] ;  /* 0x000036081e0075b4 */ /* 0x0005e40008019000 */
[----:B--2---:R-:W-:Y:S01]  /*1b60*/  NOP ;  /* 0x0000000000007918 */ /* 0x004fe20000000000 */
.L_x_26:
[----:B-1----:R-:W-:Y:S05]  /*1b70*/  BSYNC.RECONVERGENT B0 ;  /* 0x0000000000007941 */ /* 0x002fea0003800200 */
.L_x_25:
[----:B------:R-:W-:Y:S01]  /*1b80*/  UIADD3 UR7, UPT, UPT, UR7, 0x1, URZ ;  /* 0x0000000107077890 */ /* 0x000fe2000fffe0ff */
[----:B------:R-:W-:Y:S01]  /*1b90*/  UMOV UR5, UR29 ;  /* 0x0000001d00057c82 */ /* 0x000fe20008000000 */
[----:B------:R-:W-:Y:S02]  /*1ba0*/  UMOV UR14, UR37 ;  /* 0x00000025000e7c82 */ /* 0x000fe40008000000 */
[----:B------:R-:W-:-:S09]  /*1bb0*/  UISETP.NE.AND UP0, UPT, UR7, UR37, UPT ;  /* 0x000000250700728c */ /* 0x000fd2000bf05270 */
[----:B------:R-:W-:Y:S05]  /*1bc0*/  BRA.U UP0, `(.L_x_27) ;  /* 0xfffffff900dc7547 */ /* 0x000fea000b83ffff */
.L_x_20:
[----:B------:R-:W-:Y:S01]  /*1bd0*/  ULEA UR4, UR29, UR15, 0x3 ;  /* 0x0000000f1d047291 */ /* 0x000fe2000f8e18ff */
[----:B-1----:R-:W-:Y:S01]  /*1be0*/  SHF.L.U32 R2, R15, 0x1f, RZ ;  /* 0x0000001f0f027819 */ /* 0x002fe200000006ff */
[----:B------:R-:W-:Y:S01]  /*1bf0*/  @!P1 SYNCS.ARRIVE.TRANS64.A1T0 RZ, [UR15+0x68], RZ ;  /* 0x000068ffffff99a7 */ /* 0x000fe2000810000f */
[----:B------:R-:W-:-:S06]  /*1c00*/  UISETP.GT.AND UP0, UPT, UR56, UR53, UPT ;  /* 0x000000353800728c */ /* 0x000fcc000bf04270 */
[----:B------:R1:W1:Y:S03]  /*1c10*/  SYNCS.PHASECHK.TRANS64.TRYWAIT P1, [UR4+0x10], R2 ;  /* 0x00001002ff0075a7 */ /* 0x0002660008021104 */
[----:B------:R-:W-:Y:S05]  /*1c20*/  BRA.U !UP0, `(.L_x_28) ;  /* 0x0000000508287547 */ /* 0x000fea000b800000 */
[----:B------:R-:W-:Y:S01]  /*1c30*/  UIADD3 UR7, UPT, UPT, UR57, UR14, URZ ;  /* 0x0000000e39077290 */ /* 0x000fe2000fffe0ff */
[----:B------:R-:W-:-:S11]  /*1c40*/  UMOV UR6, UR29 ;  /* 0x0000001d00067c82 */ /* 0x000fd60008000000 */
.L_x_35:
[----:B------:R-:W-:Y:S01]  /*1c50*/  ULEA UR49, UR6, UR15, 0x3 ;  /* 0x0000000f06317291 */ /* 0x000fe2000f8e18ff */
[----:B--2---:R-:W-:Y:S01]  /*1c60*/  @!P5 MOV R3, 0x10800 ;  /* 0x000108000003d802 */ /* 0x004fe20000000f00 */
[----:B-1----:R-:W-:Y:S10]  /*1c70*/  @P1 BRA `(.L_x_29) ;  /* 0x00000000000c1947 */ /* 0x002ff40003800000 */
[----:B------:R-:W-:-:S04]  /*1c80*/  SHF.L.U32 R4, R15, 0x1f, RZ ;  /* 0x0000001f0f047819 */ /* 0x000fc800000006ff */
[----:B------:R-:W1:Y:S02]  /*1c90*/  SYNCS.PHASECHK.TRANS64.TRYWAIT P0, [UR49+0x10], R4 ;  /* 0x00001004ff0075a7 */ /* 0x000e640008001131 */
[----:B-1----:R-:W-:Y:S05]  /*1ca0*/  @!P0 BRA `(.L_x_30) ;  /* 0x0000007800e48947 */ /* 0x002fea0003800000 */
.L_x_29:
[----:B------:R2:W-:Y:S01]  /*1cb0*/  @!P5 SYNCS.ARRIVE.TRANS64 RZ, [UR49], R3 ;  /* 0x00000003ffffd9a7 */ /* 0x0005e20008000031 */
[----:B------:R-:W-:Y:S04]  /*1cc0*/  BSSY.RECONVERGENT B0, `(.L_x_31) ;  /* 0x0000003000007945 */ /* 0x000fe80003800200 */
[----:B------:R-:W-:Y:S05]  /*1cd0*/  @P4 BRA `(.L_x_32) ;  /* 0x0000000000044947 */ /* 0x000fea0003800000 */
[----:B------:R-:W-:Y:S05]  /*1ce0*/  BPT.TRAP 0x1 ;  /* 0x000000040000795c */ /* 0x000fea0000300000 */
.L_x_32:
[----:B------:R-:W-:Y:S05]  /*1cf0*/  BSYNC.RECONVERGENT B0 ;  /* 0x0000000000007941 */ /* 0x000fea0003800200 */
.L_x_31:
        /* <DEDUP_REMOVED lines=15> */
[----:B------:R-:W-:Y:S02]  /*1df0*/  UIADD3.X UR5, UPT, UPT, URZ, UR47, URZ, UP3, !UPT ;  /* 0x0000002fff057290 */ /* 0x000fe40009ffe4ff */
[----:B------:R-:W-:-:S02]  /*1e00*/  UIADD3 UR48, UPT, UPT, UR24, 0x8400, URZ ;  /* 0x0000840018307890 */ /* 0x000fc4000fffe0ff */
[----:B------:R-:W-:Y:S02]  /*1e10*/  ULEA UR8, UR6, UR15, 0xa ;  /* 0x0000000f06087291 */ /* 0x000fe4000f8e50ff */
[----:B------:R-:W-:Y:S02]  /*1e20*/  UIADD3 UR22, UP1, UPT, UR46, 0x280, URZ ;  /* 0x000002802e167890 */ /* 0x000fe4000ff3e0ff */
[----:B------:R-:W-:Y:S02]  /*1e30*/  UIADD3 UR42, UPT, UPT, UR50, 0x80, URZ ;  /* 0x00000080322a7890 */ /* 0x000fe4000fffe0ff */
[----:B------:R-:W-:Y:S02]  /*1e40*/  UIADD3 UR40, UPT, UPT, UR24, 0xc400, URZ ;  /* 0x0000c40018287890 */ /* 0x000fe4000fffe0ff */
[----:B------:R-:W-:Y:S02]  /*1e50*/  UIADD3 UR30, UP0, UPT, UR46, 0x380, URZ ;  /* 0x000003802e1e7890 */ /* 0x000fe4000ff1e0ff */
        /* <DEDUP_REMOVED lines=20> */
[----:B------:R-:W-:Y:S01]  /*1fa0*/  UMOV UR26, UR42 ;  /* 0x0000002a001a7c82 */ /* 0x000fe20008000000 */
[----:B------:R-:W-:Y:S01]  /*1fb0*/  UMOV UR18, URZ ;  /* 0x000000ff00127c82 */ /* 0x000fe20008000000 */
[----:B------:R-:W-:Y:S01]  /*1fc0*/  UMOV UR17, UR49 ;  /* 0x0000003100117c82 */ /* 0x000fe20008000000 */
[----:B------:R-:W-:Y:S01]  /*1fd0*/  UMOV UR21, UR52 ;  /* 0x0000003400157c82 */ /* 0x000fe20008000000 */
[----:B------:R-:W-:Y:S01]  /*1fe0*/  UTMALDG.3D [UR40], [UR4], desc[UR38] ;  /* 0x00002628040075b4 */ /* 0x000fe20008011000 */
[----:B------:R-:W-:Y:S01]  /*1ff0*/  UMOV UR9, UR49 ;  /* 0x0000003100097c82 */ /* 0x000fe20008000000 */
[----:B------:R-:W-:Y:S01]  /*2000*/  UMOV UR13, UR52 ;  /* 0x00000034000d7c82 */ /* 0x000fe20008000000 */
[----:B------:R-:W-:Y:S01]  /*2010*/  UTMALDG.3D [UR32], [UR10], desc[UR38] ;  /* 0x000026200a0075b4 */ /* 0x000fe20008011000 */
[----:B------:R2:W-:Y:S01]  /*2020*/  UTMALDG.3D [UR24], [UR10], desc[UR38] ;  /* 0x000026180a0075b4 */ /* 0x0005e20008011000 */
[----:B------:R1:W-:Y:S01]  /*2030*/  UTMALDG.4D [UR16], [UR22], desc[UR38] ;  /* 0x00002610160075b4 */ /* 0x0003e20008019000 */
[----:B--2---:R-:W-:Y:S01]  /*2040*/  UMOV UR10, UR18 ;  /* 0x00000012000a7c82 */ /* 0x004fe20008000000 */
[----:B------:R-:W-:-:S02]  /*2050*/  UMOV UR11, UR19 ;  /* 0x00000013000b7c82 */ /* 0x000fc40008000000 */
[----:B------:R2:W-:Y:S02]  /*2060*/  UTMALDG.4D [UR8], [UR30], desc[UR38] ;  /* 0x000026081e0075b4 */ /* 0x0005e40008019000 */
[----:B--2---:R-:W-:Y:S01]  /*2070*/  NOP ;  /* 0x0000000000007918 */ /* 0x004fe20000000000 */
.L_x_34:
[----:B-1----:R-:W-:Y:S05]  /*2080*/  BSYNC.RECONVERGENT B0 ;  /* 0x0000000000007941 */ /* 0x002fea0003800200 */
.L_x_33:
[----:B------:R-:W-:Y:S01]  /*2090*/  UIADD3 UR14, UPT, UPT, UR14, 0x1, URZ ;  /* 0x000000010e0e7890 */ /* 0x000fe2000fffe0ff */
[----:B------:R-:W-:-:S03]  /*20a0*/  UMOV UR6, UR29 ;  /* 0x0000001d00067c82 */ /* 0x000fc60008000000 */
[----:B------:R-:W-:-:S09]  /*20b0*/  UISETP.NE.AND UP0, UPT, UR14, UR7, UPT ;  /* 0x000000070e00728c */ /* 0x000fd2000bf05270 */
[----:B------:R-:W-:Y:S05]  /*20c0*/  BRA.U UP0, `(.L_x_35) ;  /* 0xfffffff900e07547 */ /* 0x000fea000b83ffff */
.L_x_28:
[C---:B-1----:R-:W-:Y:S01]  /*20d0*/  LEA R2, R14.reuse, UR15, 0x3 ;  /* 0x0000000f0e027c11 */ /* 0x042fe2000f8e18ff */
[----:B------:R-:W-:Y:S01]  /*20e0*/  NOP ;  /* 0x0000000000007918 */ /* 0x000fe20000000000 */
[----:B--2---:R-:W-:Y:S02]  /*20f0*/  SHF.L.U32 R3, R13, 0x1f, RZ ;  /* 0x0000001f0d037819 */ /* 0x004fe400000006ff */
[----:B------:R-:W-:Y:S02]  /*2100*/  LEA R4, R14, UR15, 0x4 ;  /* 0x0000000f0e047c11 */ /* 0x000fe4000f8e20ff */
[----:B------:R-:W1:Y:S02]  /*2110*/  SYNCS.PHASECHK.TRANS64.TRYWAIT P0, [R2+URZ+0x70], R3 ;  /* 0x00007003020075a7 */ /* 0x000e6400080011ff */
[----:B-1----:R-:W-:Y:S05]  /*2120*/  @!P0 BRA `(.L_x_36) ;  /* 0x0000007400dc8947 */ /* 0x002fea0003800000 */
.L_x_134:
[----:B------:R-:W2:Y:S01]  /*2130*/  LDS.128 R4, [R4+0xe0] ;  /* 0x0000e00004047984 */ /* 0x000ea20000000c00 */
[----:B---3--:R-:W-:Y:S01]  /*2140*/  ISETP.GE.AND P0, PT, R40, 0x1, PT ;  /* 0x000000012800780c */ /* 0x008fe20003f06270 */
[----:B-1----:R-:W-:Y:S01]  /*2150*/  VIADD R2, R2, 0x80 ;  /* 0x0000008002027836 */ /* 0x002fe20000000000 */
[----:B------:R-:W-:Y:S01]  /*2160*/  @!PT LDS RZ, [RZ] ;  /* 0x00000000fffff984 */ /* 0x000fe20000000800 */
[----:B------:R-:W-:Y:S01]  /*2170*/  @!PT LDS RZ, [RZ] ;  /* 0x00000000fffff984 */ /* 0x000fe20000000800 */
[----:B------:R-:W-:Y:S01]  /*2180*/  @!PT LDS RZ, [RZ] ;  /* 0x00000000fffff984 */ /* 0x000fe20000000800 */
[----:B------:R-:W-:Y:S01]  /*2190*/  @!PT LDS RZ, [RZ] ;  /* 0x00000000fffff984 */ /* 0x000fe20000000800 */
[----:B------:R1:W-:Y:S06]  /*21a0*/  MEMBAR.ALL.CTA ;  /* 0x0000000000007992 */ /* 0x0003ec0000008000 */
[----:B-1----:R-:W1:Y:S01]  /*21b0*/  FENCE.VIEW.ASYNC.S ;  /* 0x00000000000073c6 */ /* 0x002e620000000000 */
[----:B------:R-:W-:-:S04]  /*21c0*/  PRMT R2, RZ, 0x654, R2 ;  /* 0x00000654ff027816 */ /* 0x000fc80000000002 */
[----:B-1----:R1:W-:Y:S01]  /*21d0*/  SYNCS.ARRIVE.TRANS64.RED.A1T0 RZ, [R2+URZ], RZ ;  /* 0x000000ff02ff79a7 */ /* 0x0023e200081004ff */
[----:B--2---:R-:W-:-:S13]  /*21e0*/  LOP3.LUT P2, RZ, R6, 0x1, RZ, 0xc0, !PT ;  /* 0x0000000106ff7812 */ /* 0x004fda000784c0ff */
[----:B------:R-:W-:Y:S01]  /*21f0*/  @P2 SHF.R.U32.HI R3, RZ, 0x10, R5 ;  /* 0x00000010ff032819 */ /* 0x000fe20000011605 */
[----:B------:R-:W-:Y:S01]  /*2200*/  VOTEU.ANY UP0, P2 ;  /* 0x0000000000ff7886 */ /* 0x000fe20001000100 */
[----:B------:R-:W-:Y:S02]  /*2210*/  @P2 MOV R10, R4 ;  /* 0x00000004000a2202 */ /* 0x000fe40000000f00 */
[----:B------:R-:W-:Y:S02]  /*2220*/  @P2 R2UR.BROADCAST UR4, R3 ;  /* 0x00000000030422ca */ /* 0x000fe400008e0000 */
[----:B------:R-:W-:-:S11]  /*2230*/  @P2 LOP3.LUT R9, R5, 0xffff, RZ, 0xc0, !PT ;  /* 0x0000ffff05092812 */ /* 0x000fd600078ec0ff */
[----:B------:R-:W-:Y:S01]  /*2240*/  @UP0 UMOV UR52, UR4 ;  /* 0x0000000400340c82 */ /* 0x000fe20008000000 */
[----:B-1----:R-:W-:Y:S05]  /*2250*/  @!P0 BRA `(.L_x_37) ;  /* 0x0000000000b88947 */ /* 0x002fea0003800000 */
[----:B------:R-:W4:Y:S01]  /*2260*/  LDC.64 R4, c[0x0][0xf18] ;  /* 0x0003c600ff047b82 */ /* 0x000f220000000a00 */
[----:B------:R-:W-:-:S07]  /*2270*/  ISETP.NE.AND P3, PT, R40, 0x1, PT ;  /* 0x000000012800780c */ /* 0x000fce0003f65270 */
[----:B------:R-:W1:Y:S08]  /*2280*/  LDC.64 R6, c[0x0][0xf10] ;  /* 0x0003c400ff067b82 */ /* 0x000e700000000a00 */
[----:B------:R-:W2:Y:S08]  /*2290*/  LDC R16, c[0x0][0xf20] ;  /* 0x0003c800ff107b82 */ /* 0x000eb00000000800 */
[----:B------:R-:W3:Y:S01]  /*22a0*/  LDC R17, c[0x0][0xf0c] ;  /* 0x0003c300ff117b82 */ /* 0x000ee20000000800 */
[----:B----4-:R-:W-:Y:S01]  /*22b0*/  IMAD.HI.U32 R19, R0, R5, RZ ;  /* 0x0000000500137227 */ /* 0x010fe200078e00ff */
[----:B------:R-:W-:-:S03]  /*22c0*/  ISETP.NE.AND P0, PT, R4, 0x1, PT ;  /* 0x000000010400780c */ /* 0x000fc60003f05270 */
[----:B------:R-:W-:-:S03]  /*22d0*/  IMAD.HI.U32 R5, R9, R5, RZ ;  /* 0x0000000509057227 */ /* 0x000fc600078e00ff */
[----:B------:R-:W4:Y:S01]  /*22e0*/  LDC.64 R2, c[0x0][0xf28] ;  /* 0x0003ca00ff027b82 */ /* 0x000f220000000a00 */
[----:B-1----:R-:W-:-:S04]  /*22f0*/  IMAD.HI.U32 R20, R8, R6, RZ ;  /* 0x0000000608147227 */ /* 0x002fc800078e00ff */
[----:B------:R-:W-:Y:S01]  /*2300*/  IMAD.HI.U32 R21, R10, R6, RZ ;  /* 0x000000060a157227 */ /* 0x000fe200078e00ff */
[----:B------:R-:W-:Y:S02]  /*2310*/  SHF.R.U32.HI R20, RZ, R7, R20 ;  /* 0x00000007ff147219 */ /* 0x000fe40000011614 */
[-C--:B--2---:R-:W-:Y:S02]  /*2320*/  SHF.R.U32.HI R19, RZ, R16.reuse, R19 ;  /* 0x00000010ff137219 */ /* 0x084fe40000011613 */
[----:B------:R-:W-:Y:S02]  /*2330*/  SHF.R.U32.HI R5, RZ, R16, R5 ;  /* 0x00000010ff057219 */ /* 0x000fe40000011605 */
[----:B------:R-:W-:Y:S02]  /*2340*/  SEL R19, R0, R19, !P0 ;  /* 0x0000001300137207 */ /* 0x000fe40004000000 */
[----:B------:R-:W-:Y:S02]  /*2350*/  SHF.R.U32.HI R21, RZ, R7, R21 ;  /* 0x00000007ff157219 */ /* 0x000fe40000011615 */
[----:B---3--:R-:W-:-:S02]  /*2360*/  ISETP.NE.AND P1, PT, R17, 0x1, PT ;  /* 0x000000011100780c */ /* 0x008fc40003f25270 */
[----:B------:R-:W-:Y:S02]  /*2370*/  SEL R5, R9, R5, !P0 ;  /* 0x0000000509057207 */ /* 0x000fe40004000000 */
[----:B------:R-:W-:Y:S02]  /*2380*/  SEL R20, R8, R20, !P1 ;  /* 0x0000001408147207 */ /* 0x000fe40004800000 */
[----:B------:R-:W-:Y:S01]  /*2390*/  SEL R21, R10, R21, !P1 ;  /* 0x000000150a157207 */ /* 0x000fe20004800000 */
[----:B----4-:R-:W-:-:S04]  /*23a0*/  IMAD.HI.U32 R18, R19, R2, RZ ;  /* 0x0000000213127227 */ /* 0x010fc800078e00ff */
[----:B------:R-:W-:Y:S01]  /*23b0*/  IMAD.HI.U32 R6, R20, R2, RZ ;  /* 0x0000000214067227 */ /* 0x000fe200078e00ff */
[----:B------:R-:W-:-:S04]  /*23c0*/  @P3 SHF.R.U32.HI R19, RZ, R3, R18 ;  /* 0x00000003ff133219 */ /* 0x000fc80000011612 */
[----:B------:R-:W-:Y:S01]  /*23d0*/  @P3 SHF.R.U32.HI R20, RZ, R3, R6 ;  /* 0x00000003ff143219 */ /* 0x000fe20000011606 */
[----:B------:R-:W-:-:S04]  /*23e0*/  IMAD R19, R40, R19, RZ ;  /* 0x0000001328137224 */ /* 0x000fc800078e02ff */
[----:B------:R-:W-:Y:S01]  /*23f0*/  IMAD R6, R40, R20, RZ ;  /* 0x0000001428067224 */ /* 0x000fe200078e02ff */
[----:B------:R-:W-:-:S04]  /*2400*/  ISETP.GE.AND P0, PT, R5, R19, PT ;  /* 0x000000130500720c */ /* 0x000fc80003f06270 */
[----:B------:R-:W-:Y:S01]  /*2410*/  ISETP.GE.OR P0, PT, R21, R6, P0 ;  /* 0x000000061500720c */ /* 0x000fe20000706670 */
[----:B------:R-:W-:-:S05]  /*2420*/  IMAD.HI.U32 R6, R5, R2, RZ ;  /* 0x0000000205067227 */ /* 0x000fca00078e00ff */
[----:B------:R-:W-:-:S04]  /*2430*/  SHF.R.U32.HI R6, RZ, R3, R6 ;  /* 0x00000003ff067219 */ /* 0x000fc80000011606 */
[----:B------:R-:W-:-:S03]  /*2440*/  SEL R6, R5, R6, !P3 ;  /* 0x0000000605067207 */ /* 0x000fc60005800000 */
[----:B------:R-:W-:-:S04]  /*2450*/  @!P0 IMAD.HI.U32 R7, R21, R2, RZ ;  /* 0x0000000215078227 */ /* 0x000fc800078e00ff */
[----:B------:R-:W-:Y:S01]  /*2460*/  IMAD.MOV R2, RZ, RZ, -R6 ;  /* 0x000000ffff027224 */ /* 0x000fe200078e0a06 */
[----:B------:R-:W-:Y:S02]  /*2470*/  @!P0 SHF.R.U32.HI R3, RZ, R3, R7 ;  /* 0x00000003ff038219 */ /* 0x000fe40000011607 */
[----:B------:R-:W-:Y:S01]  /*2480*/  IADD3 R7, PT, PT, -R5, RZ, RZ ;  /* 0x000000ff05077210 */ /* 0x000fe20007ffe1ff */
[----:B------:R-:W-:Y:S01]  /*2490*/  IMAD R2, R40, R2, R5 ;  /* 0x0000000228027224 */ /* 0x000fe200078e0205 */
[----:B------:R-:W-:-:S03]  /*24a0*/  @!P0 SEL R3, R21, R3, !P3 ;  /* 0x0000000315038207 */ /* 0x000fc60005800000 */
[----:B------:R-:W-:Y:S02]  /*24b0*/  IMAD R7, R4, R7, R9 ;  /* 0x0000000704077224 */ /* 0x000fe400078e0209 */
[--C-:B------:R-:W-:Y:S02]  /*24c0*/  @!P0 IMAD.IADD R6, R6, 0x1, -R3.reuse ;  /* 0x0000000106068824 */ /* 0x100fe400078e0a03 */
[----:B------:R-:W-:Y:S01]  /*24d0*/  @!P0 IMAD R3, R2, R20, R3 ;  /* 0x0000001402038224 */ /* 0x000fe200078e0203 */
[----:B------:R-:W-:Y:S01]  /*24e0*/  IADD3 R2, PT, PT, -R21, RZ, RZ ;  /* 0x000000ff15027210 */ /* 0x000fe20007ffe1ff */
[----:B------:R-:W-:Y:S02]  /*24f0*/  @!P0 IMAD R5, R40, R6, R21 ;  /* 0x0000000628058224 */ /* 0x000fe400078e0215 */
[----:B------:R-:W-:Y:S02]  /*2500*/  @!P0 IMAD.MOV.U32 R21, RZ, RZ, R3 ;  /* 0x000000ffff158224 */ /* 0x000fe400078e0003 */
[----:B------:R-:W-:-:S02]  /*2510*/  IMAD R2, R17, R2, R10 ;  /* 0x0000000211027224 */ /* 0x000fc400078e020a */
[----:B------:R-:W-:Y:S02]  /*2520*/  IMAD R9, R5, R4, R7 ;  /* 0x0000000405097224 */ /* 0x000fe400078e0207 */
[----:B------:R-:W-:Y:S02]  /*2530*/  IMAD R10, R21, R17, R2 ;  /* 0x00000011150a7224 */ /* 0x000fe400078e0202 */
.L_x_37:
[----:B------:R-:W1:Y:S02]  /*2540*/  LDCU UR4, c[0x0][0xf30] ;  /* 0x0001e600ff0477ac */ /* 0x000e640008000800 */
[----:B-1----:R-:W-:-:S09]  /*2550*/  UISETP.NE.AND UP0, UPT, UR4, 0x1, UPT ;  /* 0x000000010400788c */ /* 0x002fd2000bf05270 */
[----:B------:R-:W-:Y:S05]  /*2560*/  BRA.U UP0, `(.L_x_38) ;  /* 0x0000000100407547 */ /* 0x000fea000b800000 */
[----:B------:R-:W1:Y:S08]  /*2570*/  LDC.64 R4, c[0x0][0xf10] ;  /* 0x0003c400ff047b82 */ /* 0x000e700000000a00 */
[----:B------:R-:W2:Y:S08]  /*2580*/  LDC.64 R2, c[0x0][0xf18] ;  /* 0x0003c600ff027b82 */ /* 0x000eb00000000a00 */
[----:B------:R-:W3:Y:S08]  /*2590*/  LDC R6, c[0x0][0xf20] ;  /* 0x0003c800ff067b82 */ /* 0x000ef00000000800 */
[----:B------:R-:W4:Y:S01]  /*25a0*/  LDC R7, c[0x0][0xf0c] ;  /* 0x0003c300ff077b82 */ /* 0x000f220000000800 */
[----:B-1----:R-:W-:-:S05]  /*25b0*/  IMAD.HI.U32 R4, R10, R4, RZ ;  /* 0x000000040a047227 */ /* 0x002fca00078e00ff */
[----:B------:R-:W-:Y:S01]  /*25c0*/  SHF.R.U32.HI R4, RZ, R5, R4 ;  /* 0x00000005ff047219 */ /* 0x000fe20000011604 */
[----:B--2---:R-:W-:Y:S01]  /*25d0*/  IMAD.HI.U32 R3, R9, R3, RZ ;  /* 0x0000000309037227 */ /* 0x004fe200078e00ff */
[----:B------:R-:W-:-:S04]  /*25e0*/  ISETP.NE.AND P0, PT, R2, 0x1, PT ;  /* 0x000000010200780c */ /* 0x000fc80003f05270 */
[----:B---3--:R-:W-:-:S04]  /*25f0*/  SHF.R.U32.HI R3, RZ, R6, R3 ;  /* 0x00000006ff037219 */ /* 0x008fc80000011603 */
[----:B------:R-:W-:Y:S02]  /*2600*/  SEL R3, R9, R3, !P0 ;  /* 0x0000000309037207 */ /* 0x000fe40004000000 */
[----:B----4-:R-:W-:-:S04]  /*2610*/  ISETP.NE.AND P1, PT, R7, 0x1, PT ;  /* 0x000000010700780c */ /* 0x010fc80003f25270 */
[----:B------:R-:W-:-:S05]  /*2620*/  SEL R4, R10, R4, !P1 ;  /* 0x000000040a047207 */ /* 0x000fca0004800000 */
[----:B------:R-:W-:Y:S02]  /*2630*/  IMAD.IADD R5, R3, 0x1, -R4 ;  /* 0x0000000103057824 */ /* 0x000fe400078e0a04 */
[----:B------:R-:W-:Y:S02]  /*2640*/  IMAD.IADD R3, R4, 0x1, -R3 ;  /* 0x0000000104037824 */ /* 0x000fe400078e0a03 */
[----:B------:R-:W-:Y:S02]  /*2650*/  IMAD R10, R5, R7, R10 ;  /* 0x00000007050a7224 */ /* 0x000fe400078e020a */
[----:B------:R-:W-:-:S07]  /*2660*/  IMAD R9, R3, R2, R9 ;  /* 0x0000000203097224 */ /* 0x000fce00078e0209 */
.L_x_38:
[----:B------:R-:W-:Y:S01]  /*2670*/  VIADD R14, R14, 0x1 ;  /* 0x000000010e0e7836 */ /* 0x000fe20000000000 */
[----:B------:R-:W-:Y:S01]  /*2680*/  PLOP3.LUT P1, PT, PT, PT, PT, 0x80, 0x8 ;  /* 0x000000000008781c */ /* 0x000fe20003f2f070 */
[----:B------:R-:W-:Y:S02]  /*2690*/  IMAD.IADD R2, R10, 0x1, R87 ;  /* 0x000000010a027824 */ /* 0x000fe400078e0257 */
[----:B------:R-:W-:Y:S01]  /*26a0*/  IMAD.IADD R3, R9, 0x1, R86 ;  /* 0x0000000109037824 */ /* 0x000fe200078e0256 */
[----:B------:R-:W-:Y:S02]  /*26b0*/  ISETP.NE.AND P0, PT, R14, 0x2, PT ;  /* 0x000000020e00780c */ /* 0x000fe40003f05270 */
[----:B------:R-:W-:Y:S02]  /*26c0*/  R2UR UR20, R2 ;  /* 0x00000000021472ca */ /* 0x000fe400000e0000 */
[----:B------:R-:W-:Y:S02]  /*26d0*/  SEL R2, RZ, 0x1, P0 ;  /* 0x00000001ff027807 */ /* 0x000fe40000000000 */
[----:B------:R-:W-:-:S02]  /*26e0*/  R2UR UR12, R3 ;  /* 0x00000000030c72ca */ /* 0x000fc400000e0000 */
[----:B------:R-:W-:Y:S02]  /*26f0*/  LOP3.LUT R13, R13, R2, RZ, 0x3c, !PT ;  /* 0x000000020d0d7212 */ /* 0x000fe400078e3cff */
[----:B------:R-:W-:Y:S01]  /*2700*/  SEL R14, R14, RZ, P0 ;  /* 0x000000ff0e0e7207 */ /* 0x000fe20000000000 */
[----:B------:R-:W-:Y:S10]  /*2710*/  @P2 BRA `(.L_x_39) ;  /* 0xffffffec00982947 */ /* 0x000ff4000383ffff */
[----:B------:R-:W-:Y:S01]  /*2720*/  UIADD3 UR15, UPT, UPT, UR15, 0x10, URZ ;  /* 0x000000100f0f7890 */ /* 0x000fe2000fffe0ff */
[----:B------:R-:W-:-:S03]  /*2730*/  SHF.L.U32 R2, R15, 0x1f, RZ ;  /* 0x0000001f0f027819 */ /* 0x000fc600000006ff */
[----:B------:R-:W-:-:S09]  /*2740*/  ULEA UR4, UR29, UR15, 0x3 ;  /* 0x0000000f1d047291 */ /* 0x000fd2000f8e18ff */
[----:B------:R-:W1:Y:S02]  /*2750*/  SYNCS.PHASECHK.TRANS64.TRYWAIT P0, [UR4], R2 ;  /* 0x00000002ff0075a7 */ /* 0x000e640008001104 */
[----:B-1----:R-:W-:Y:S05]  /*2760*/  @!P0 BRA `(.L_x_40) ;  /* 0x0000007000608947 */ /* 0x002fea0003800000 */
.L_x_136:
[----:B------:R-:W-:-:S04]  /*2770*/  UIADD3 UR4, UPT, UPT, UR29, 0x1, URZ ;  /* 0x000000011d047890 */ /* 0x000fc8000fffe0ff */
[----:B------:R-:W-:-:S04]  /*2780*/  UISETP.NE.AND UP0, UPT, UR4, 0x2, UPT ;  /* 0x000000020400788c */ /* 0x000fc8000bf05270 */
[----:B------:R-:W-:Y:S02]  /*2790*/  USEL UR5, URZ, 0x1, UP0 ;  /* 0x00000001ff057887 */ /* 0x000fe40008000000 */
[----:B------:R-:W-:-:S04]  /*27a0*/  USEL UR4, UR4, URZ, UP0 ;  /* 0x000000ff04047287 */ /* 0x000fc80008000000 */
[----:B------:R-:W-:Y:S01]  /*27b0*/  ULEA UR4, UR4, UR15, 0x3 ;  /* 0x0000000f04047291 */ /* 0x000fe2000f8e18ff */
[----:B-1----:R-:W-:-:S04]  /*27c0*/  LOP3.LUT R2, R15, UR5, RZ, 0x3c, !PT ;  /* 0x000000050f027c12 */ /* 0x002fc8000f8e3cff */
[----:B------:R-:W-:Y:S01]  /*27d0*/  SHF.L.U32 R2, R2, 0x1f, RZ ;  /* 0x0000001f02027819 */ /* 0x000fe200000006ff */
[----:B----4-:R-:W-:-:S07]  /*27e0*/  IMAD.U32 R0, RZ, RZ, UR4 ;  /* 0x00000004ff007e24 */ /* 0x010fce000f8e00ff */
.L_x_41:
[----:B-1----:R1:W2:Y:S02]  /*27f0*/  SYNCS.PHASECHK.TRANS64.TRYWAIT P0, [R0+URZ], R2 ;  /* 0x00000002000075a7 */ /* 0x0022a400080011ff */
[----:B--2---:R-:W-:Y:S05]  /*2800*/  @!P0 NANOSLEEP.SYNCS 0x989680 ;  /* 0x009896800000895d */ /* 0x004fea0003900000 */
[----:B------:R-:W2:Y:S02]  /*2810*/  @!P0 SYNCS.PHASECHK.TRANS64 P0, [R0+URZ], R2 ;  /* 0x00000002000085a7 */ /* 0x000ea400080010ff */
[----:B--2---:R-:W-:Y:S05]  /*2820*/  @P0 EXIT ;  /* 0x000000000000094d */ /* 0x004fea0003800000 */
[----:B------:R-:W-:Y:S05]  /*2830*/  BRA `(.L_x_41) ;  /* 0xfffffffc00ec7947 */ /* 0x000fea000383ffff */
.L_x_17:
[----:B------:R-:W-:-:S04]  /*2840*/  UISETP.NE.AND UP1, UPT, UR45, URZ, UPT ;  /* 0x000000ff2d00728c */ /* 0x000fc8000bf25270 */
[----:B------:R-:W-:-:S09]  /*2850*/  UISETP.NE.OR UP1, UPT, UR22, 0x1, UP1 ;  /* 0x000000011600788c */ /* 0x000fd20008f25670 */
[----:B------:R-:W-:Y:S05]  /*2860*/  BRA.U UP1, `(.L_x_42) ;  /* 0x0000000501487547 */ /* 0x000fea000b800000 */
[----:B------:R-:W-:Y:S01]  /*2870*/  ISETP.NE.AND P2, PT, R2, RZ, PT ;  /* 0x000000ff0200720c */ /* 0x000fe20003f45270 */
[----:B------:R-:W-:Y:S01]  /*2880*/  IMAD.MOV.U32 R12, RZ, RZ, 0x1 ;  /* 0x00000001ff0c7424 */ /* 0x000fe200078e00ff */
[----:B------:R-:W-:Y:S02]  /*2890*/  CS2R R10, SRZ ;  /* 0x00000000000a7805 */ /* 0x000fe4000001ff00 */
[----:B------:R-:W-:Y:S01]  /*28a0*/  CS2R R8, SRZ ;  /* 0x0000000000087805 */ /* 0x000fe2000001ff00 */
[----:B------:R-:W-:Y:S01]  /*28b0*/  UMOV UR6, 0x400 ;  /* 0x0000040000067882 */ /* 0x000fe20000000000 */
[----:B------:R-:W-:Y:S01]  /*28c0*/  UMOV UR5, URZ ;  /* 0x000000ff00057c82 */ /* 0x000fe20008000000 */
[----:B------:R-:W-:-:S12]  /*28d0*/  ULEA UR6, UR45, UR6, 0x18 ;  /* 0x000000062d067291 */ /* 0x000fd8000f8ec0ff */
.L_x_46:
[----:B------:R-:W-:Y:S02]  /*28e0*/  LEA R0, R8, UR6, 0x3 ;  /* 0x0000000608007c11 */ /* 0x000fe4000f8e18ff */
[----:B------:R-:W-:-:S03]  /*28f0*/  SHF.L.U32 R4, R9, 0x1f, RZ ;  /* 0x0000001f09047819 */ /* 0x000fc600000006ff */
[----:B------:R-:W-:Y:S01]  /*2900*/  VIADD R5, R0, 0xc0 ;  /* 0x000000c000057836 */ /* 0x000fe20000000000 */
[----:B------:R-:W1:Y:S02]  /*2910*/  SYNCS.PHASECHK.TRANS64.TRYWAIT P0, [R0+URZ+0xb0], R4 ;  /* 0x0000b004000075a7 */ /* 0x000e6400080011ff */
[----:B-1----:R-:W-:Y:S05]  /*2920*/  @!P0 BRA `(.L_x_43) ;  /* 0x0000007000088947 */ /* 0x002fea0003800000 */
.L_x_137:
[----:B------:R-:W-:Y:S01]  /*2930*/  ULEA UR4, UR5, UR6, 0x3 ;  /* 0x0000000605047291 */ /* 0x000fe2000f8e18ff */
[----:B-1----:R-:W-:Y:S01]  /*2940*/  PRMT R0, RZ, 0x654, R5 ;  /* 0x00000654ff007816 */ /* 0x002fe20000000005 */
[----:B------:R-:W-:Y:S01]  /*2950*/  @!P2 IMAD.MOV.U32 R4, RZ, RZ, 0x10 ;  /* 0x00000010ff04a424 */ /* 0x000fe200078e00ff */
[----:B------:R-:W-:Y:S01]  /*2960*/  SHF.L.U32 R5, R12, 0x1f, RZ ;  /* 0x0000001f0c057819 */ /* 0x000fe200000006ff */
[----:B------:R-:W-:Y:S01]  /*2970*/  UIADD3 UR7, UPT, UPT, UR4, 0x70, URZ ;  /* 0x0000007004077890 */ /* 0x000fe2000fffe0ff */
[----:B------:R1:W-:Y:S05]  /*2980*/  SYNCS.ARRIVE.TRANS64.RED.A1T0 RZ, [R0+URZ], RZ ;  /* 0x000000ff00ff79a7 */ /* 0x0003ea00081004ff */
[----:B------:R-:W-:Y:S01]  /*2990*/  IMAD.U32 R6, RZ, RZ, UR7 ;  /* 0x00000007ff067e24 */ /* 0x000fe2000f8e00ff */
[----:B------:R-:W2:Y:S04]  /*29a0*/  SYNCS.PHASECHK.TRANS64.TRYWAIT P0, [UR4+0x80], R5 ;  /* 0x00008005ff0075a7 */ /* 0x000ea80008001104 */
[----:B------:R-:W-:Y:S01]  /*29b0*/  PRMT R6, R2, 0x654, R6 ;  /* 0x0000065402067816 */ /* 0x000fe20000000006 */
[----:B-12---:R-:W-:Y:S06]  /*29c0*/  @!P0 BRA `(.L_x_44) ;  /* 0x0000006c00f48947 */ /* 0x006fec0003800000 */
.L_x_139:
[----:B------:R-:W-:Y:S01]  /*29d0*/  ULEA UR8, UR5, UR6, 0x4 ;  /* 0x0000000605087291 */ /* 0x000fe2000f8e20ff */
[----:B------:R-:W-:Y:S01]  /*29e0*/  SEL R3, R6, R3, !P2 ;  /* 0x0000000306037207 */ /* 0x000fe20005000000 */
[----:B------:R-:W-:Y:S01]  /*29f0*/  UIADD3 UR9, UPT, UPT, UR4, 0x70, URZ ;  /* 0x0000007004097890 */ /* 0x000fe2000fffe0ff */
[----:B-1----:R-:W-:Y:S01]  /*2a00*/  LEA R0, R11, UR6, 0x3 ;  /* 0x000000060b007c11 */ /* 0x002fe2000f8e18ff */
[----:B------:R-:W-:Y:S01]  /*2a10*/  UIADD3 UR8, UPT, UPT, UR8, 0xe0, URZ ;  /* 0x000000e008087890 */ /* 0x000fe2000fffe0ff */
[----:B------:R1:W-:Y:S01]  /*2a20*/  @!P2 SYNCS.ARRIVE.TRANS64.RED RZ, [R3+URZ], R4 ;  /* 0x0000000403ffa9a7 */ /* 0x0003e200080004ff */
[----:B------:R-:W-:Y:S01]  /*2a30*/  UIADD3 UR4, UPT, UPT, UR5, 0x1, URZ ;  /* 0x0000000105047890 */ /* 0x000fe2000fffe0ff */
[----:B------:R-:W-:-:S03]  /*2a40*/  VIADD R8, R8, 0x1 ;  /* 0x0000000108087836 */ /* 0x000fc60000000000 */
[----:B------:R-:W-:Y:S02]  /*2a50*/  UISETP.NE.AND UP0, UPT, UR4, 0x2, UPT ;  /* 0x000000020400788c */ /* 0x000fe4000bf05270 */
[----:B------:R-:W-:Y:S01]  /*2a60*/  ISETP.NE.AND P0, PT, R8, 0x2, PT ;  /* 0x000000020800780c */ /* 0x000fe20003f05270 */
[----:B------:R-:W-:Y:S06]  /*2a70*/  UGETNEXTWORKID.BROADCAST [UR8], [UR9] ;  /* 0x00000000080073ca */ /* 0x000fec0008000100 */
[----:B------:R-:W-:Y:S02]  /*2a80*/  USEL UR7, URZ, 0x1, UP0 ;  /* 0x00000001ff077887 */ /* 0x000fe40008000000 */
[----:B------:R-:W-:-:S04]  /*2a90*/  USEL UR5, UR4, URZ, UP0 ;  /* 0x000000ff04057287 */ /* 0x000fc80008000000 */
[----:B------:R-:W-:Y:S02]  /*2aa0*/  LOP3.LUT R12, R12, UR7, RZ, 0x3c, !PT ;  /* 0x000000070c0c7c12 */ /* 0x000fe4000f8e3cff */
[----:B-1----:R-:W-:-:S04]  /*2ab0*/  SHF.L.U32 R4, R10, 0x1f, RZ ;  /* 0x0000001f0a047819 */ /* 0x002fc800000006ff */
[----:B------:R-:W1:Y:S02]  /*2ac0*/  SYNCS.PHASECHK.TRANS64.TRYWAIT P1, [R0+URZ+0x70], R4 ;  /* 0x00007004000075a7 */ /* 0x000e6400080211ff */
[----:B-1----:R-:W-:Y:S05]  /*2ad0*/  @!P1 BRA `(.L_x_45) ;  /* 0x0000006c00c89947 */ /* 0x002fea0003800000 */
.L_x_140:
[C---:B-1----:R-:W-:Y:S01]  /*2ae0*/  LEA R4, R11.reuse, UR6, 0x4 ;  /* 0x000000060b047c11 */ /* 0x042fe2000f8e20ff */
[----:B------:R-:W-:Y:S01]  /*2af0*/  VIADD R0, R0, 0x80 ;  /* 0x0000008000007836 */ /* 0x000fe20000000000 */
[----:B------:R-:W-:Y:S01]  /*2b00*/  SEL R8, R8, RZ, P0 ;  /* 0x000000ff08087207 */ /* 0x000fe20000000000 */
[----:B------:R-:W-:-:S03]  /*2b10*/  VIADD R11, R11, 0x1 ;  /* 0x000000010b0b7836 */ /* 0x000fc60000000000 */
[----:B------:R-:W1:Y:S01]  /*2b20*/  LDS.128 R4, [R4+0xe0] ;  /* 0x0000e00004047984 */ /* 0x000e620000000c00 */
[----:B------:R-:W-:Y:S02]  /*2b30*/  PRMT R0, RZ, 0x654, R0 ;  /* 0x00000654ff007816 */ /* 0x000fe40000000000 */
[C---:B------:R-:W-:Y:S01]  /*2b40*/  ISETP.NE.AND P1, PT, R11.reuse, 0x2, PT ;  /* 0x000000020b00780c */ /* 0x040fe20003f25270 */
[----:B------:R-:W-:Y:S01]  /*2b50*/  @!PT LDS RZ, [RZ] ;  /* 0x00000000fffff984 */ /* 0x000fe20000000800 */
[----:B------:R-:W-:Y:S01]  /*2b60*/  @!PT LDS RZ, [RZ] ;  /* 0x00000000fffff984 */ /* 0x000fe20000000800 */
[----:B------:R-:W-:Y:S01]  /*2b70*/  @!PT LDS RZ, [RZ] ;  /* 0x00000000fffff984 */ /* 0x000fe20000000800 */
[----:B------:R-:W-:Y:S01]  /*2b80*/  @!PT LDS RZ, [RZ] ;  /* 0x00000000fffff984 */ /* 0x000fe20000000800 */
[----:B------:R2:W-:Y:S06]  /*2b90*/  MEMBAR.ALL.CTA ;  /* 0x0000000000007992 */ /* 0x0005ec0000008000 */
[----:B--2---:R-:W2:Y:S01]  /*2ba0*/  FENCE.VIEW.ASYNC.S ;  /* 0x00000000000073c6 */ /* 0x004ea20000000000 */
[----:B------:R-:W-:Y:S01]  /*2bb0*/  SEL R11, R11, RZ, P1 ;  /* 0x000000ff0b0b7207 */ /* 0x000fe20000800000 */
[----:B--2---:R2:W-:Y:S01]  /*2bc0*/  SYNCS.ARRIVE.TRANS64.RED.A1T0 RZ, [R0+URZ], RZ ;  /* 0x000000ff00ff79a7 */ /* 0x0045e200081004ff */
[----:B-1----:R-:W-:-:S02]  /*2bd0*/  LOP3.LUT P3, RZ, R6, 0x1, RZ, 0xc0, !PT ;  /* 0x0000000106ff7812 */ /* 0x002fc4000786c0ff */
[----:B------:R-:W-:-:S04]  /*2be0*/  SEL R4, RZ, 0x1, P1 ;  /* 0x00000001ff047807 */ /* 0x000fc80000800000 */
[----:B------:R-:W-:Y:S02]  /*2bf0*/  LOP3.LUT R10, R10, R4, RZ, 0x3c, !PT ;  /* 0x000000040a0a7212 */ /* 0x000fe400078e3cff */
[----:B--2---:R-:W-:-:S04]  /*2c00*/  SEL R0, RZ, 0x1, P0 ;  /* 0x00000001ff007807 */ /* 0x004fc80000000000 */
[----:B------:R-:W-:Y:S01]  /*2c10*/  LOP3.LUT R9, R9, R0, RZ, 0x3c, !PT ;  /* 0x0000000009097212 */ /* 0x000fe200078e3cff */
[----:B------:R-:W-:Y:S06]  /*2c20*/  @P3 BRA `(.L_x_46) ;  /* 0xfffffffc002c3947 */ /* 0x000fec000383ffff */
[----:B------:R-:W-:Y:S01]  /*2c30*/  ULEA UR4, UR5, UR6, 0x3 ;  /* 0x0000000605047291 */ /* 0x000fe2000f8e18ff */
[----:B------:R-:W-:-:S08]  /*2c40*/  SHF.L.U32 R2, R12, 0x1f, RZ ;  /* 0x0000001f0c027819 */ /* 0x000fd000000006ff */
[----:B------:R-:W1:Y:S02]  /*2c50*/  SYNCS.PHASECHK.TRANS64 P0, [UR4+0x80], R2 ;  /* 0x00008002ff0075a7 */ /* 0x000e640008001004 */
[----:B-1----:R-:W-:Y:S05]  /*2c60*/  @P0 BRA `(.L_x_47) ;  /* 0x0000000000080947 */ /* 0x002fea0003800000 */
[----:B------:R-:W1:Y:S02]  /*2c70*/  SYNCS.PHASECHK.TRANS64.TRYWAIT P0, [UR4+0x80], R2 ;  /* 0x00008002ff0075a7 */ /* 0x000e640008001104 */
[----:B-1----:R-:W-:Y:S05]  /*2c80*/  @!P0 BRA `(.L_x_48) ;  /* 0x0000006c00708947 */ /* 0x002fea0003800000 */
.L_x_47:
[----:B------:R-:W-:-:S04]  /*2c90*/  UIADD3 UR7, UPT, UPT, UR5, 0x1, URZ ;  /* 0x0000000105077890 */ /* 0x000fc8000fffe0ff */
[----:B------:R-:W-:-:S04]  /*2ca0*/  UISETP.NE.AND UP0, UPT, UR7, 0x2, UPT ;  /* 0x000000020700788c */ /* 0x000fc8000bf05270 */
[----:B------:R-:W-:Y:S02]  /*2cb0*/  USEL UR8, URZ, 0x1, UP0 ;  /* 0x00000001ff087887 */ /* 0x000fe40008000000 */
[----:B------:R-:W-:-:S04]  /*2cc0*/  USEL UR7, UR7, URZ, UP0 ;  /* 0x000000ff07077287 */ /* 0x000fc80008000000 */
[----:B------:R-:W-:Y:S01]  /*2cd0*/  ULEA UR7, UR7, UR6, 0x3 ;  /* 0x0000000607077291 */ /* 0x000fe2000f8e18ff */
[----:B-1----:R-:W-:-:S04]  /*2ce0*/  LOP3.LUT R2, R12, UR8, RZ, 0x3c, !PT ;  /* 0x000000080c027c12 */ /* 0x002fc8000f8e3cff */
[----:B------:R-:W-:-:S04]  /*2cf0*/  SHF.L.U32 R0, R2, 0x1f, RZ ;  /* 0x0000001f02007819 */ /* 0x000fc800000006ff */
[----:B------:R-:W1:Y:S02]  /*2d00*/  SYNCS.PHASECHK.TRANS64 P0, [UR7+0x80], R0 ;  /* 0x00008000ff0075a7 */ /* 0x000e640008001007 */
[----:B-1----:R-:W-:Y:S05]  /*2d10*/  @P0 EXIT ;  /* 0x000000000000094d */ /* 0x002fea0003800000 */
[----:B------:R-:W-:Y:S02]  /*2d20*/  SHF.L.U32 R2, R2, 0x1f, RZ ;  /* 0x0000001f02027819 */ /* 0x000fe400000006ff */
[----:B------:R-:W-:-:S07]  /*2d30*/  MOV R0, UR7 ;  /* 0x0000000700007c02 */ /* 0x000fce0008000f00 */
.L_x_49:
[----:B-1----:R1:W2:Y:S02]  /*2d40*/  SYNCS.PHASECHK.TRANS64.TRYWAIT P0, [R0+URZ+0x80], R2 ;  /* 0x00008002000075a7 */ /* 0x0022a400080011ff */
[----:B--2---:R-:W-:Y:S05]  /*2d50*/  @!P0 NANOSLEEP.SYNCS 0x989680 ;  /* 0x009896800000895d */ /* 0x004fea0003900000 */
[----:B------:R-:W2:Y:S02]  /*2d60*/  @!P0 SYNCS.PHASECHK.TRANS64 P0, [R0+URZ+0x80], R2 ;  /* 0x00008002000085a7 */ /* 0x000ea400080010ff */
[----:B--2---:R-:W-:Y:S05]  /*2d70*/  @P0 EXIT ;  /* 0x000000000000094d */ /* 0x004fea0003800000 */
[----:B------:R-:W-:Y:S05]  /*2d80*/  BRA `(.L_x_49) ;  /* 0xfffffffc00ec7947 */ /* 0x000fea000383ffff */
.L_x_42:
[----:B------:R-:W-:-:S09]  /*2d90*/  UISETP.NE.AND UP1, UPT, UR22, URZ, UPT ;  /* 0x000000ff1600728c */ /* 0x000fd2000bf25270 */
[----:B------:R-:W-:Y:S05]  /*2da0*/  BRA.U UP1, `(.L_x_50) ;  /* 0x0000001501a47547 */ /* 0x000fea000b800000 */
[----:B------:R-:W-:Y:S01]  /*2db0*/  UMOV UR4, 0x40 ;  /* 0x0000004000047882 */ /* 0x000fe20000000000 */
[----:B------:R-:W-:Y:S01]  /*2dc0*/  NOP ;  /* 0x0000000000007918 */ /* 0x000fe20000000000 */
[----:B------:R-:W-:Y:S01]  /*2dd0*/  ULEA UR5, UR45, UR4, 0x18 ;  /* 0x000000042d057291 */ /* 0x000fe2000f8ec0ff */
[----:B------:R-:W-:Y:S02]  /*2de0*/  UMOV UR6, 0x400 ;  /* 0x0000040000067882 */ /* 0x000fe40000000000 */
[----:B------:R-:W-:-:S06]  /*2df0*/  ULEA UR6, UR45, UR6, 0x18 ;  /* 0x000000062d067291 */ /* 0x000fcc000f8ec0ff */
[----:B------:R-:W1:Y:S02]  /*2e00*/  LDS.U8 R0, [UR5+0x1c] ;  /* 0x00001c05ff007984 */ /* 0x000e640008000000 */
[----:B-1----:R-:W-:-:S13]  /*2e10*/  ISETP.NE.AND P0, PT, R0, RZ, PT ;  /* 0x000000ff0000720c */ /* 0x002fda0003f05270 */
[----:B------:R-:W-:Y:S05]  /*2e20*/  @P0 BRA `(.L_x_51) ;  /* 0x0000000000580947 */ /* 0x000fea0003800000 */
[----:B------:R-:W-:-:S13]  /*2e30*/  ELECT P0, URZ, PT ;  /* 0x0000000000ff782f */ /* 0x000fda0003800000 */
[----:B------:R-:W-:Y:S05]  /*2e40*/  @!P0 BRA `(.L_x_52) ;  /* 0x0000000000608947 */ /* 0x000fea0003800000 */
[----:B------:R-:W-:Y:S01]  /*2e50*/  UMOV UR4, 0x10 ;  /* 0x0000001000047882 */ /* 0x000fe20000000000 */
[----:B------:R-:W-:Y:S01]  /*2e60*/  HFMA2 R0, -RZ, RZ, 0, 5.9604644775390625e-08 ;  /* 0x00000001ff007431 */ /* 0x000fe200000001ff */
[----:B------:R-:W-:-:S03]  /*2e70*/  MOV R2, 0xffff ;  /* 0x0000ffff00027802 */ /* 0x000fc60000000f00 */
[----:B------:R-:W-:Y:S04]  /*2e80*/  DEPBAR.LE SB1, 0x36 ;  /* 0x00009d800000791a */ /* 0x000fe80000000000 */
[----:B------:R-:W1:Y:S02]  /*2e90*/  UTCATOMSWS.FIND_AND_SET.ALIGN UP0, UR4, UR4 ;  /* 0x00000004000475e3 */ /* 0x000e640008000800 */
[----:B-1----:R-:W-:Y:S01]  /*2ea0*/  MOV R3, UR4 ;  /* 0x0000000400037c02 */ /* 0x002fe20008000f00 */
[----:B------:R-:W-:Y:S06]  /*2eb0*/  BRA.U UP0, `(.L_x_53) ;  /* 0x0000000100187547 */ /* 0x000fec000b800000 */
.L_x_54:
[----:B------:R-:W-:Y:S05]  /*2ec0*/  NANOSLEEP 0x64 ;  /* 0x000000640000795d */ /* 0x000fea0003800000 */
[----:B------:R-:W-:-:S05]  /*2ed0*/  UMOV UR4, 0x10 ;  /* 0x0000001000047882 */ /* 0x000fca0000000000 */
[----:B------:R-:W-:Y:S04]  /*2ee0*/  DEPBAR.LE SB1, 0x36 ;  /* 0x00009d800000791a */ /* 0x000fe80000000000 */
[----:B------:R-:W1:Y:S02]  /*2ef0*/  UTCATOMSWS.FIND_AND_SET.ALIGN UP0, UR4, UR4 ;  /* 0x00000004000475e3 */ /* 0x000e640008000800 */
[----:B-1----:R-:W-:Y:S01]  /*2f00*/  MOV R3, UR4 ;  /* 0x0000000400037c02 */ /* 0x002fe20008000f00 */
[----:B------:R-:W-:Y:S05]  /*2f10*/  BRA.U !UP0, `(.L_x_54) ;  /* 0xfffffffd08e87547 */ /* 0x000fea000b83ffff */
.L_x_53:
[-C--:B------:R-:W-:Y:S02]  /*2f20*/  SHF.L.U32 R2, R2, R3.reuse, RZ ;  /* 0x0000000302027219 */ /* 0x080fe400000006ff */
[----:B------:R-:W-:Y:S01]  /*2f30*/  SHF.L.U32 R0, R0, R3, RZ ;  /* 0x0000000300007219 */ /* 0x000fe200000006ff */
[----:B------:R-:W-:Y:S02]  /*2f40*/  IMAD.SHL.U32 R3, R3, 0x20, RZ ;  /* 0x0000002003037824 */ /* 0x000fe400078e00ff */
[----:B------:R1:W-:Y:S04]  /*2f50*/  ATOMS.OR RZ, [UR5+0x14], R2 ;  /* 0x00001402ffff798c */ /* 0x0003e8000b000005 */
[----:B------:R1:W-:Y:S04]  /*2f60*/  ATOMS.OR RZ, [UR5+0x18], R0 ;  /* 0x00001800ffff798c */ /* 0x0003e8000b000005 */
[----:B------:R1:W-:Y:S01]  /*2f70*/  STS [UR6+0x100], R3 ;  /* 0x00010003ff007988 */ /* 0x0003e20008000806 */
[----:B------:R-:W-:Y:S05]  /*2f80*/  BRA `(.L_x_52) ;  /* 0x0000000000107947 */ /* 0x000fea0003800000 */
.L_x_51:
[----:B------:R-:W-:Y:S02]  /*2f90*/  MOV R0, 0xffffffff ;  /* 0xffffffff00007802 */ /* 0x000fe40000000f00 */
[----:B------:R-:W-:-:S03]  /*2fa0*/  MOV R2, 0x2fd0 ;  /* 0x00002fd000027802 */ /* 0x000fc60000000f00 */
[----:B------:R1:W-:Y:S04]  /*2fb0*/  STS [UR6+0x100], R0 ;  /* 0x00010000ff007988 */ /* 0x0003e80008000806 */
[----:B-1-3-5:R-:W-:Y:S05]  /*2fc0*/  CALL.REL.NOINC `($__internal_1_$__cuda_sm10x_tcgen05_guardrail_trap_phase_invalid_during_alloc) ;  /* 0x00000070008c7944 */ /* 0x02afea0003c00000 */
.L_x_52:
[----:B------:R-:W-:Y:S05]  /*2fd0*/  WARPSYNC.ALL ;  /* 0x0000000000007948 */ /* 0x000fea0003800000 */
[----:B------:R-:W2:Y:S01]  /*2fe0*/  S2UR UR4, SR_CgaCtaId ;  /* 0x00000000000479c3 */ /* 0x000ea20000008800 */
[----:B------:R-:W-:Y:S01]  /*2ff0*/  UMOV UR49, 0x400 ;  /* 0x0000040000317882 */ /* 0x000fe20000000000 */
[----:B------:R-:W-:-:S06]  /*3000*/  NOP ;  /* 0x0000000000007918 */ /* 0x000fcc0000000000 */
[----:B------:R-:W-:Y:S06]  /*3010*/  BAR.ARV 0x6, 0xa0 ;  /* 0x0182800000007b1d */ /* 0x000fec0000002000 */
[----:B------:R-:W4:Y:S01]  /*3020*/  LDCU UR7, c[0x0][0x38c] ;  /* 0x00007180ff0777ac */ /* 0x000f220008000800 */
[----:B------:R-:W-:Y:S02]  /*3030*/  HFMA2 R11, -RZ, RZ, 0, 5.9604644775390625e-08 ;  /* 0x00000001ff0b7431 */ /* 0x000fe400000001ff */
[----:B------:R-:W-:Y:S01]  /*3040*/  IMAD.MOV.U32 R10, RZ, RZ, RZ ;  /* 0x000000ffff0a7224 */ /* 0x000fe200078e00ff */
[----:B------:R-:W-:Y:S01]  /*3050*/  CS2R R8, SRZ ;  /* 0x0000000000087805 */ /* 0x000fe2000001ff00 */
[----:B------:R-:W-:Y:S01]  /*3060*/  UMOV UR5, URZ ;  /* 0x000000ff00057c82 */ /* 0x000fe20008000000 */
[----:B------:R-:W-:Y:S01]  /*3070*/  UMOV UR46, URZ ;  /* 0x000000ff002e7c82 */ /* 0x000fe20008000000 */
[----:B------:R-:W-:Y:S01]  /*3080*/  IMAD.U32 R18, RZ, RZ, UR5 ;  /* 0x00000005ff127e24 */ /* 0x000fe2000f8e00ff */
[----:B------:R-:W-:Y:S01]  /*3090*/  UMOV UR62, URZ ;  /* 0x000000ff003e7c82 */ /* 0x000fe20008000000 */
[----:B------:R-:W-:Y:S01]  /*30a0*/  UMOV UR60, URZ ;  /* 0x000000ff003c7c82 */ /* 0x000fe20008000000 */
[----:B------:R-:W-:Y:S01]  /*30b0*/  UMOV UR58, URZ ;  /* 0x000000ff003a7c82 */ /* 0x000fe20008000000 */
[----:B--2---:R-:W-:Y:S01]  /*30c0*/  ULEA UR49, UR4, UR49, 0x18 ;  /* 0x0000003104317291 */ /* 0x004fe2000f8ec0ff */
[----:B------:R-:W2:Y:S03]  /*30d0*/  LDCU UR4, c[0x0][0x38c] ;  /* 0x00007180ff0477ac */ /* 0x000ea60008000800 */
[----:B------:R-:W-:-:S02]  /*30e0*/  UIADD3 UR6, UPT, UPT, UR49, 0x8400, URZ ;  /* 0x0000840031067890 */ /* 0x000fc4000fffe0ff */
[----:B----4-:R-:W-:-:S03]  /*30f0*/  UIADD3 UR7, UPT, UPT, UR7, 0xff, URZ ;  /* 0x000000ff07077890 */ /* 0x010fc6000fffe0ff */
[----:B-1----:R-:W1:Y:S01]  /*3100*/  LDS R0, [UR49+0x100] ;  /* 0x00010031ff007984 */ /* 0x002e620008000800 */
[----:B------:R-:W-:Y:S02]  /*3110*/  UIADD3 UR10, UPT, UPT, UR49, 0x28c00, URZ ;  /* 0x00028c00310a7890 */ /* 0x000fe4000fffe0ff */
[----:B------:R-:W-:Y:S02]  /*3120*/  UIADD3 UR5, UPT, UPT, UR49, 0x18400, URZ ;  /* 0x0001840031057890 */ /* 0x000fe4000fffe0ff */
[----:B------:R-:W-:Y:S02]  /*3130*/  UIADD3 UR8, UPT, UPT, UR49, 0x28400, URZ ;  /* 0x0002840031087890 */ /* 0x000fe4000fffe0ff */
[----:B------:R-:W-:Y:S02]  /*3140*/  USHF.R.U32.HI UR9, URZ, 0x4, UR6 ;  /* 0x00000004ff097899 */ /* 0x000fe40008011606 */
[----:B------:R-:W-:Y:S02]  /*3150*/  USHF.R.U32.HI UR6, URZ, 0x4, UR5 ;  /* 0x00000004ff067899 */ /* 0x000fe40008011605 */
[----:B--2---:R-:W-:-:S02]  /*3160*/  UISETP.GE.AND UP3, UPT, UR4, 0x1, UPT ;  /* 0x000000010400788c */ /* 0x004fc4000bf66270 */
[----:B------:R-:W-:Y:S02]  /*3170*/  USHF.R.S32.HI UR4, URZ, 0x1f, UR7 ;  /* 0x0000001fff047899 */ /* 0x000fe40008011407 */
[----:B------:R-:W-:Y:S02]  /*3180*/  USHF.R.U32.HI UR5, URZ, 0x4, UR8 ;  /* 0x00000004ff057899 */ /* 0x000fe40008011608 */
[----:B------:R-:W-:Y:S02]  /*3190*/  ULEA.HI UR7, UR4, UR7, URZ, 0x8 ;  /* 0x0000000704077291 */ /* 0x000fe4000f8f40ff */
[----:B------:R-:W-:Y:S02]  /*31a0*/  USHF.R.U32.HI UR4, URZ, 0x4, UR10 ;  /* 0x00000004ff047899 */ /* 0x000fe4000801160a */
[----:B------:R-:W-:Y:S02]  /*31b0*/  ULOP3.LUT UR6, UR6, 0x3fff, URZ, 0xc0, !UPT ;  /* 0x00003fff06067892 */ /* 0x000fe4000f8ec0ff */
[----:B------:R-:W-:-:S02]  /*31c0*/  ULOP3.LUT UR4, UR4, 0x3fff, URZ, 0xc0, !UPT ;  /* 0x00003fff04047892 */ /* 0x000fc4000f8ec0ff */
[----:B------:R-:W-:Y:S02]  /*31d0*/  ULOP3.LUT UR5, UR5, 0x3fff, URZ, 0xc0, !UPT ;  /* 0x00003fff05057892 */ /* 0x000fe4000f8ec0ff */
[----:B------:R-:W-:Y:S02]  /*31e0*/  ULOP3.LUT UR4, UR4, 0x10000, URZ, 0xfc, !UPT ;  /* 0x0001000004047892 */ /* 0x000fe4000f8efcff */
[----:B------:R-:W-:Y:S02]  /*31f0*/  USHF.R.S32.HI UR18, URZ, 0x8, UR7 ;  /* 0x00000008ff127899 */ /* 0x000fe40008011407 */
[----:B------:R-:W-:Y:S02]  /*3200*/  ULOP3.LUT UR9, UR9, 0x3fff, URZ, 0xc0, !UPT ;  /* 0x00003fff09097892 */ /* 0x000fe4000f8ec0ff */
[----:B------:R-:W-:Y:S01]  /*3210*/  ULOP3.LUT UR6, UR6, 0x10000, URZ, 0xfc, !UPT ;  /* 0x0001000006067892 */ /* 0x000fe2000f8efcff */
[----:B------:R-:W-:Y:S01]  /*3220*/  MOV R17, UR4 ;  /* 0x0000000400117c02 */ /* 0x000fe20008000f00 */
[----:B------:R-:W-:Y:S01]  /*3230*/  ULOP3.LUT UR5, UR5, 0x10000, URZ, 0xfc, !UPT ;  /* 0x0001000005057892 */ /* 0x000fe2000f8efcff */
[----:B------:R-:W-:Y:S01]  /*3240*/  IMAD.U32 R12, RZ, RZ, UR18 ;  /* 0x00000012ff0c7e24 */ /* 0x000fe2000f8e00ff */
[----:B------:R-:W-:-:S02]  /*3250*/  UISETP.LT.AND UP0, UPT, UR18, 0x1, UPT ;  /* 0x000000011200788c */ /* 0x000fc4000bf01270 */
[----:B------:R-:W-:Y:S01]  /*3260*/  ULOP3.LUT UR51, UR9, 0x10000, URZ, 0xfc, !UPT ;  /* 0x0001000009337892 */ /* 0x000fe2000f8efcff */
[----:B-1----:R-:W-:Y:S01]  /*3270*/  R2UR UR45, R0 ;  /* 0x00000000002d72ca */ /* 0x002fe200000e0000 */
[----:B------:R-:W-:Y:S01]  /*3280*/  IMAD.U32 R16, RZ, RZ, UR5 ;  /* 0x00000005ff107e24 */ /* 0x000fe2000f8e00ff */
[----:B------:R-:W-:Y:S01]  /*3290*/  MOV R15, UR6 ;  /* 0x00000006000f7c02 */ /* 0x000fe20008000f00 */
[----:B------:R-:W-:Y:S01]  /*32a0*/  USEL UR23, UR18, 0x1, !UP0 ;  /* 0x0000000112177887 */ /* 0x000fe2000c000000 */
[----:B------:R-:W-:Y:S01]  /*32b0*/  UMOV UR56, URZ ;  /* 0x000000ff00387c82 */ /* 0x000fe20008000000 */
[----:B------:R-:W-:Y:S01]  /*32c0*/  UMOV UR54, URZ ;  /* 0x000000ff00367c82 */ /* 0x000fe20008000000 */
[----:B------:R-:W-:-:S07]  /*32d0*/  UMOV UR52, URZ ;  /* 0x000000ff00347c82 */ /* 0x000fce0008000000 */
[----:B------:R-:W-:Y:S02]  /*32e0*/  UIADD3 UR12, UPT, UPT, UR45, 0x108, URZ ;  /* 0x000001082d0c7890 */ /* 0x000fe4000fffe0ff */
[----:B------:R-:W-:Y:S02]  /*32f0*/  UIADD3 UR13, UPT, UPT, UR45, 0x100, URZ ;  /* 0x000001002d0d7890 */ /* 0x000fe4000fffe0ff */
[----:B------:R-:W-:Y:S02]  /*3300*/  UIADD3 UR11, UPT, UPT, UR45, 0x40000100, URZ ;  /* 0x400001002d0b7890 */ /* 0x000fe4000fffe0ff */
[----:B------:R-:W-:Y:S01]  /*3310*/  UIADD3 UR14, UPT, UPT, UR45, 0x10c, URZ ;  /* 0x0000010c2d0e7890 */ /* 0x000fe2000fffe0ff */
[----:B------:R-:W-:Y:S01]  /*3320*/  IMAD.U32 R23, RZ, RZ, UR12 ;  /* 0x0000000cff177e24 */ /* 0x000fe2000f8e00ff */
[----:B------:R-:W-:Y:S01]  /*3330*/  UIADD3 UR16, UPT, UPT, UR45, 0x40000108, URZ ;  /* 0x400001082d107890 */ /* 0x000fe2000fffe0ff */
[----:B------:R-:W-:Y:S01]  /*3340*/  MOV R24, UR13 ;  /* 0x0000000d00187c02 */ /* 0x000fe20008000f00 */
[----:B------:R-:W-:Y:S01]  /*3350*/  UIADD3 UR76, UPT, UPT, UR45, -0x7fffff00, URZ ;  /* 0x800001002d4c7890 */ /* 0x000fe2000fffe0ff */
[----:B------:R-:W-:Y:S01]  /*3360*/  MOV R20, UR11 ;  /* 0x0000000b00147c02 */ /* 0x000fe20008000f00 */
[----:B------:R-:W-:Y:S01]  /*3370*/  UIADD3 UR15, UPT, UPT, UR45, 0x104, URZ ;  /* 0x000001042d0f7890 */ /* 0x000fe2000fffe0ff */
[----:B------:R-:W-:Y:S01]  /*3380*/  IMAD.U32 R21, RZ, RZ, UR14 ;  /* 0x0000000eff157e24 */ /* 0x000fe2000f8e00ff */
[----:B------:R-:W-:Y:S01]  /*3390*/  UIADD3 UR72, UPT, UPT, UR45, 0x40000104, URZ ;  /* 0x400001042d487890 */ /* 0x000fe2000fffe0ff */
[----:B------:R-:W-:Y:S01]  /*33a0*/  IMAD.U32 R19, RZ, RZ, UR16 ;  /* 0x00000010ff137e24 */ /* 0x000fe2000f8e00ff */
[----:B------:R-:W-:-:S02]  /*33b0*/  UIADD3 UR77, UPT, UPT, UR45, -0x7ffffef8, URZ ;  /* 0x800001082d4d7890 */ /* 0x000fc4000fffe0ff */
[----:B------:R-:W-:Y:S01]  /*33c0*/  UIADD3 UR74, UPT, UPT, UR45, -0x3fffff00, URZ ;  /* 0xc00001002d4a7890 */ /* 0x000fe2000fffe0ff */
[----:B------:R-:W-:Y:S01]  /*33d0*/  MOV R22, UR15 ;  /* 0x0000000f00167c02 */ /* 0x000fe20008000f00 */
[----:B------:R-:W-:Y:S02]  /*33e0*/  UIADD3 UR75, UPT, UPT, UR45, -0x3ffffef8, URZ ;  /* 0xc00001082d4b7890 */ /* 0x000fe4000fffe0ff */
[----:B------:R-:W-:Y:S02]  /*33f0*/  UIADD3 UR73, UPT, UPT, UR45, 0x4000010c, URZ ;  /* 0x4000010c2d497890 */ /* 0x000fe4000fffe0ff */
[----:B------:R-:W-:Y:S02]  /*3400*/  UIADD3 UR70, UPT, UPT, UR45, -0x7ffffefc, URZ ;  /* 0x800001042d467890 */ /* 0x000fe4000fffe0ff */
[----:B------:R-:W-:Y:S02]  /*3410*/  UIADD3 UR71, UPT, UPT, UR45, -0x7ffffef4, URZ ;  /* 0x8000010c2d477890 */ /* 0x000fe4000fffe0ff */
[----:B------:R-:W-:-:S02]  /*3420*/  UIADD3 UR68, UPT, UPT, UR45, -0x3ffffefc, URZ ;  /* 0xc00001042d447890 */ /* 0x000fc4000fffe0ff */
[----:B------:R-:W-:Y:S02]  /*3430*/  UIADD3 UR69, UPT, UPT, UR45, -0x3ffffef4, URZ ;  /* 0xc000010c2d457890 */ /* 0x000fe4000fffe0ff */
[----:B------:R-:W-:Y:S02]  /*3440*/  USHF.R.U32.HI UR12, URZ, 0x1a, UR12 ;  /* 0x0000001aff0c7899 */ /* 0x000fe4000801160c */
[----:B------:R-:W-:Y:S02]  /*3450*/  USHF.R.U32.HI UR10, URZ, 0x1a, UR16 ;  /* 0x0000001aff0a7899 */ /* 0x000fe40008011610 */
[----:B------:R-:W-:Y:S02]  /*3460*/  USHF.R.U32.HI UR9, URZ, 0x11, UR76 ;  /* 0x00000011ff097899 */ /* 0x000fe4000801164c */
[----:B------:R-:W-:Y:S02]  /*3470*/  USHF.R.U32.HI UR4, URZ, 0x1a, UR14 ;  /* 0x0000001aff047899 */ /* 0x000fe4000801160e */
[----:B------:R-:W-:-:S02]  /*3480*/  USHF.R.U32.HI UR13, URZ, 0x11, UR13 ;  /* 0x00000011ff0d7899 */ /* 0x000fc4000801160d */
[----:B------:R-:W-:Y:S02]  /*3490*/  USHF.R.U32.HI UR11, URZ, 0x11, UR11 ;  /* 0x00000011ff0b7899 */ /* 0x000fe4000801160b */
        /* <DEDUP_REMOVED lines=10> */
[----:B------:R-:W-:-:S02]  /*3540*/  ULOP3.LUT UR66, UR12, 0x30, URZ, 0xc0, !UPT ;  /* 0x000000300c427892 */ /* 0x000fc4000f8ec0ff */
[----:B------:R-:W-:Y:S02]  /*3550*/  ULOP3.LUT UR64, UR10, 0x30, URZ, 0xc0, !UPT ;  /* 0x000000300a407892 */ /* 0x000fe4000f8ec0ff */
[----:B------:R-:W-:Y:S02]  /*3560*/  ULOP3.LUT UR20, UR9, 0x6000, URZ, 0xc0, !UPT ;  /* 0x0000600009147892 */ /* 0x000fe4000f8ec0ff */
[----:B------:R-:W-:Y:S02]  /*3570*/  ULOP3.LUT UR67, UR13, 0x6000, URZ, 0xc0, !UPT ;  /* 0x000060000d437892 */ /* 0x000fe4000f8ec0ff */
[----:B------:R-:W-:Y:S02]  /*3580*/  ULOP3.LUT UR22, UR11, 0x6000, URZ, 0xc0, !UPT ;  /* 0x000060000b167892 */ /* 0x000fe4000f8ec0ff */
[----:B------:R-:W-:Y:S02]  /*3590*/  ULOP3.LUT UR9, UR14, 0x6000, URZ, 0xc0, !UPT ;  /* 0x000060000e097892 */ /* 0x000fe4000f8ec0ff */
[----:B------:R-:W-:-:S02]  /*35a0*/  ULOP3.LUT UR18, UR8, 0x30, URZ, 0xc0, !UPT ;  /* 0x0000003008127892 */ /* 0x000fc4000f8ec0ff */
[----:B------:R-:W-:Y:S02]  /*35b0*/  ULOP3.LUT UR13, UR7, 0x6000, URZ, 0xc0, !UPT ;  /* 0x00006000070d7892 */ /* 0x000fe4000f8ec0ff */
[----:B------:R-:W-:Y:S02]  /*35c0*/  ULOP3.LUT UR12, UR6, 0x30, URZ, 0xc0, !UPT ;  /* 0x00000030060c7892 */ /* 0x000fe4000f8ec0ff */
[----:B------:R-:W-:Y:S02]  /*35d0*/  ULOP3.LUT UR11, UR5, 0x6000, URZ, 0xc0, !UPT ;  /* 0x00006000050b7892 */ /* 0x000fe4000f8ec0ff */
[----:B------:R-:W-:Y:S02]  /*35e0*/  ULOP3.LUT UR10, UR4, 0x30, URZ, 0xc0, !UPT ;  /* 0x00000030040a7892 */ /* 0x000fe4000f8ec0ff */
[----:B------:R-:W-:Y:S02]  /*35f0*/  UIADD3 UR14, UPT, UPT, -UR23, URZ, URZ ;  /* 0x000000ff170e7290 */ /* 0x000fe4000fffe1ff */
[----:B------:R-:W-:-:S02]  /*3600*/  ULOP3.LUT UR8, UR15, 0x30, URZ, 0xc0, !UPT ;  /* 0x000000300f087892 */ /* 0x000fc4000f8ec0ff */
[----:B------:R-:W-:Y:S02]  /*3610*/  ULOP3.LUT UR7, UR16, 0x6000, URZ, 0xc0, !UPT ;  /* 0x0000600010077892 */ /* 0x000fe4000f8ec0ff */
[----:B------:R-:W-:Y:S01]  /*3620*/  ULOP3.LUT UR6, UR17, 0x30, URZ, 0xc0, !UPT ;  /* 0x0000003011067892 */ /* 0x000fe2000f8ec0ff */
[----:B------:R-:W-:Y:S01]  /*3630*/  IMAD.U32 R14, RZ, RZ, UR14 ;  /* 0x0000000eff0e7e24 */ /* 0x000fe2000f8e00ff */
        /* <DEDUP_REMOVED lines=18> */
[----:B------:R-:W-:Y:S02]  /*3760*/  UPRMT UR67, UR66, 0x5410, UR67 ;  /* 0x0000541042437896 */ /* 0x000fe40008000043 */
[----:B------:R-:W-:Y:S02]  /*3770*/  UPRMT UR65, UR64, 0x5410, UR22 ;  /* 0x0000541040417896 */ /* 0x000fe40008000016 */
[----:B------:R-:W-:Y:S02]  /*3780*/  UPRMT UR63, UR18, 0x5410, UR20 ;  /* 0x00005410123f7896 */ /* 0x000fe40008000014 */
[----:B------:R-:W-:-:S02]  /*3790*/  UPRMT UR61, UR12, 0x5410, UR13 ;  /* 0x000054100c3d7896 */ /* 0x000fc4000800000d */
[----:B------:R-:W-:Y:S02]  /*37a0*/  UPRMT UR59, UR10, 0x5410, UR11 ;  /* 0x000054100a3b7896 */ /* 0x000fe4000800000b */
[----:B------:R-:W-:Y:S02]  /*37b0*/  UPRMT UR57, UR8, 0x5410, UR9 ;  /* 0x0000541008397896 */ /* 0x000fe40008000009 */
[----:B------:R-:W-:Y:S02]  /*37c0*/  UPRMT UR55, UR6, 0x5410, UR7 ;  /* 0x0000541006377896 */ /* 0x000fe40008000007 */
[----:B------:R-:W-:Y:S01]  /*37d0*/  UPRMT UR53, UR4, 0x5410, UR5 ;  /* 0x0000541004357896 */ /* 0x000fe20008000005 */
[----:B------:R-:W-:Y:S01]  /*37e0*/  UMOV UR66, URZ ;  /* 0x000000ff00427c82 */ /* 0x000fe20008000000 */
[----:B------:R-:W-:-:S10]  /*37f0*/  UMOV UR64, URZ ;  /* 0x000000ff00407c82 */ /* 0x000fd40008000000 */
.L_x_61:
[----:B------:R-:W-:Y:S02]  /*3800*/  LEA R0, R10, UR49, 0x3 ;  /* 0x000000310a007c11 */ /* 0x000fe4000f8e18ff */
[----:B------:R-:W-:Y:S02]  /*3810*/  SHF.L.U32 R2, R9, 0x1f, RZ ;  /* 0x0000001f09027819 */ /* 0x000fe400000006ff */
[----:B------:R-:W-:Y:S01]  /*3820*/  PLOP3.LUT P0, PT, PT, PT, UP3, 0x80, 0x8 ;  /* 0x000000000008781c */ /* 0x000fe20003f0f038 */
[----:B------:R-:W-:Y:S01]  /*3830*/  VIADD R3, R0, 0x80 ;  /* 0x0000008000037836 */ /* 0x000fe20000000000 */
[----:B-1----:R-:W1:Y:S02]  /*3840*/  SYNCS.PHASECHK.TRANS64.TRYWAIT P1, [R0+URZ+0x70], R2 ;  /* 0x00007002000075a7 */ /* 0x002e6400080211ff */
[----:B-1--4-:R-:W-:Y:S09]  /*3850*/  @!P1 BRA `(.L_x_55) ;  /* 0x0000006000949947 */ /* 0x012ff20003800000 */
.L_x_142:
[----:B------:R-:W-:Y:S01]  /*3860*/  LEA R4, R10, UR49, 0x4 ;  /* 0x000000310a047c11 */ /* 0x000fe2000f8e20ff */
[----:B------:R-:W-:Y:S01]  /*3870*/  @UP3 ULEA UR4, UR46, UR49, 0x3 ;  /* 0x000000312e043291 */ /* 0x000fe2000f8e18ff */
[----:B------:R-:W-:Y:S02]  /*3880*/  R2UR UR5, R18 ;  /* 0x00000000120572ca */ /* 0x000fe400000e0000 */
[----:B------:R-:W-:Y:S02]  /*3890*/  PLOP3.LUT P2, PT, PT, PT, PT, 0x80, 0x8 ;  /* 0x000000000008781c */ /* 0x000fe40003f4f070 */
[----:B------:R-:W2:Y:S01]  /*38a0*/  LDS.128 R4, [R4+0xe0] ;  /* 0x0000e00004047984 */ /* 0x000ea20000000c00 */
[----:B------:R-:W-:Y:S02]  /*38b0*/  PRMT R3, RZ, 0x654, R3 ;  /* 0x00000654ff037816 */ /* 0x000fe40000000003 */
[----:B-1----:R-:W-:Y:S01]  /*38c0*/  @P0 SHF.L.U32 R2, R8, 0x1f, RZ ;  /* 0x0000001f08020819 */ /* 0x002fe200000006ff */
[----:B------:R-:W-:Y:S01]  /*38d0*/  @!PT LDS RZ, [RZ] ;  /* 0x00000000fffff984 */ /* 0x000fe20000000800 */
[----:B------:R-:W-:Y:S01]  /*38e0*/  @!PT LDS RZ, [RZ] ;  /* 0x00000000fffff984 */ /* 0x000fe20000000800 */
[----:B------:R-:W-:Y:S01]  /*38f0*/  @!PT LDS RZ, [RZ] ;  /* 0x00000000fffff984 */ /* 0x000fe20000000800 */
[----:B------:R-:W-:Y:S01]  /*3900*/  @!PT LDS RZ, [RZ] ;  /* 0x00000000fffff984 */ /* 0x000fe20000000800 */
[----:B------:R1:W-:Y:S06]  /*3910*/  MEMBAR.ALL.CTA ;  /* 0x0000000000007992 */ /* 0x0003ec0000008000 */
[----:B-1----:R-:W1:Y:S01]  /*3920*/  FENCE.VIEW.ASYNC.S ;  /* 0x00000000000073c6 */ /* 0x002e620000000000 */
[----:B------:R-:W-:Y:S01]  /*3930*/  SHF.L.U32 R0, R11, 0x1f, RZ ;  /* 0x0000001f0b007819 */ /* 0x000fe200000006ff */
[----:B------:R-:W-:-:S02]  /*3940*/  ULEA UR6, UR5, UR49, 0x3 ;  /* 0x0000003105067291 */ /* 0x000fc4000f8e18ff */
[----:B------:R-:W-:-:S04]  /*3950*/  ULEA UR44, UR5, UR45, 0x7 ;  /* 0x0000002d052c7291 */ /* 0x000fc8000f8e38ff */
[----:B------:R-:W-:Y:S01]  /*3960*/  IMAD.U32 R13, RZ, RZ, UR6 ;  /* 0x00000006ff0d7e24 */ /* 0x000fe2000f8e00ff */
[----:B-1----:R1:W-:Y:S01]  /*3970*/  SYNCS.ARRIVE.TRANS64.RED.A1T0 RZ, [R3+URZ], RZ ;  /* 0x000000ff03ff79a7 */ /* 0x0023e200081004ff */
[----:B------:R1:W4:Y:S01]  /*3980*/  @P0 SYNCS.PHASECHK.TRANS64.TRYWAIT P2, [UR4], R2 ;  /* 0x00000002ff0005a7 */ /* 0x0003220008041104 */
[----:B--2---:R-:W-:Y:S01]  /*3990*/  LOP3.LUT P1, RZ, R6, 0x1, RZ, 0xc0, !PT ;  /* 0x0000000106ff7812 */ /* 0x004fe2000782c0ff */
[----:B------:R-:W2:Y:S02]  /*39a0*/  SYNCS.PHASECHK.TRANS64.TRYWAIT P0, [UR6+0xa0], R0 ;  /* 0x0000a000ff0075a7 */ /* 0x000ea40008001106 */
[----:B-12-4-:R-:W-:Y:S10]  /*39b0*/  @!P0 BRA `(.L_x_56) ;  /* 0x0000006000508947 */ /* 0x016ff40003800000 */
.L_x_144:
[----:B------:R-:W-:Y:S01]  /*39c0*/  IADD3 R10, PT, PT, R10, 0x1, RZ ;  /* 0x000000010a0a7810 */ /* 0x000fe20007ffe0ff */
[----:B------:R-:W-:Y:S06]  /*39d0*/  BRA.U !UP3, `(.L_x_57) ;  /* 0x000000050b6c7547 */ /* 0x000fec000b800000 */
[----:B------:R-:W-:Y:S01]  /*39e0*/  R2UR UR48, R14 ;  /* 0x000000000e3072ca */ /* 0x000fe200000e0000 */
[----:B------:R-:W-:Y:S01]  /*39f0*/  UMOV UR9, URZ ;  /* 0x000000ff00097c82 */ /* 0x000fe20008000000 */
[----:B------:R-:W-:Y:S01]  /*3a00*/  R2UR UR47, R12 ;  /* 0x000000000c2f72ca */ /* 0x000fe200000e0000 */
[----:B------:R-:W-:-:S14]  /*3a10*/  UMOV UR5, UR46 ;  /* 0x0000002e00057c82 */ /* 0x000fdc0008000000 */
.L_x_60:
[----:B------:R-:W-:Y:S02]  /*3a20*/  UIADD3 UR48, UPT, UPT, UR48, 0x1, URZ ;  /* 0x0000000130307890 */ /* 0x000fe4000fffe0ff */
[----:B------:R-:W-:Y:S02]  /*3a30*/  ULEA UR7, UR5, UR49, 0x3 ;  /* 0x0000003105077291 */ /* 0x000fe4000f8e18ff */
[----:B------:R-:W-:Y:S01]  /*3a40*/  UISETP.NE.AND UP0, UPT, UR48, URZ, UPT ;  /* 0x000000ff3000728c */ /* 0x000fe2000bf05270 */
[----:B--2-4-:R-:W-:Y:S10]  /*3a50*/  @P2 BRA `(.L_x_58) ;  /* 0x00000000000c2947 */ /* 0x014ff40003800000 */
[----:B-1----:R-:W-:Y:S04]  /*3a60*/  SHF.L.U32 R2, R8, 0x1f, RZ ;  /* 0x0000001f08027819 */ /* 0x002fe800000006ff */
[----:B------:R-:W1:Y:S02]  /*3a70*/  SYNCS.PHASECHK.TRANS64.TRYWAIT P0, [UR7], R2 ;  /* 0x00000002ff0075a7 */ /* 0x000e640008001107 */
[----:B-1----:R-:W-:Y:S05]  /*3a80*/  @!P0 BRA `(.L_x_59) ;  /* 0x0000006000388947 */ /* 0x002fea0003800000 */
.L_x_58:
[----:B------:R-:W-:Y:S01]  /*3a90*/  UISETP.NE.AND UP1, UPT, UR47, 0x1, UPT ;  /* 0x000000012f00788c */ /* 0x000fe2000bf25270 */
[----:B------:R-:W-:Y:S01]  /*3aa0*/  PLOP3.LUT P2, PT, PT, PT, PT, 0x80, 0x8 ;  /* 0x000000000008781c */ /* 0x000fe20003f4f070 */
[----:B------:R-:W-:Y:S01]  /*3ab0*/  UIADD3 UR4, UPT, UPT, UR5, 0x1, URZ ;  /* 0x0000000105047890 */ /* 0x000fe2000fffe0ff */
[----:B------:R-:W-:Y:S01]  /*3ac0*/  R2UR UR10, R16 ;  /* 0x00000000100a72ca */ /* 0x000fe200000e0000 */
[----:B------:R-:W-:Y:S01]  /*3ad0*/  UIADD3 UR50, UPT, UPT, UR7, 0x10, URZ ;  /* 0x0000001007327890 */ /* 0x000fe2000fffe0ff */
[----:B------:R-:W-:Y:S01]  /*3ae0*/  R2UR UR8, R17 ;  /* 0x00000000110872ca */ /* 0x000fe200000e0000 */
[----:B------:R-:W-:Y:S01]  /*3af0*/  UISETP.NE.AND UP2, UPT, UR4, 0x2, UPT ;  /* 0x000000020400788c */ /* 0x000fe2000bf45270 */
[----:B------:R-:W-:Y:S01]  /*3b00*/  PLOP3.LUT P0, PT, PT, PT, UP1, 0x80, 0x8 ;  /* 0x000000000008781c */ /* 0x000fe20003f0f018 */
[----:B------:R-:W-:Y:S01]  /*3b10*/  UIADD3 UR47, UPT, UPT, UR47, -0x1, URZ ;  /* 0xffffffff2f2f7890 */ /* 0x000fe2000fffe0ff */
[----:B------:R-:W-:Y:S01]  /*3b20*/  R2UR UR12, R15 ;  /* 0x000000000f0c72ca */ /* 0x000fe200000e0000 */
[----:B------:R-:W-:Y:S02]  /*3b30*/  USEL UR6, URZ, 0x1, UP2 ;  /* 0x00000001ff067887 */ /* 0x000fe40009000000 */
[----:B------:R-:W-:Y:S01]  /*3b40*/  USEL UR46, UR4, URZ, UP2 ;  /* 0x000000ff042e7287 */ /* 0x000fe20009000000 */
[----:B------:R-:W-:Y:S01]  /*3b50*/  UMOV UR11, 0x4008 ;  /* 0x00004008000b7882 */ /* 0x000fe20000000000 */
[----:B------:R-:W-:Y:S02]  /*3b60*/  UMOV UR43, 0x4008 ;  /* 0x00004008002b7882 */ /* 0x000fe40000000000 */
[----:B------:R-:W-:Y:S01]  /*3b70*/  @UP1 ULEA UR4, UR46, UR49, 0x3 ;  /* 0x000000312e041291 */ /* 0x000fe2000f8e18ff */
[----:B------:R-:W-:Y:S01]  /*3b80*/  LOP3.LUT R8, R8, UR6, RZ, 0x3c, !PT ;  /* 0x0000000608087c12 */ /* 0x000fe2000f8e3cff */
[----:B------:R-:W-:Y:S02]  /*3b90*/  ULEA UR10, UR5, UR10, 0x6 ;  /* 0x0000000a050a7291 */ /* 0x000fe4000f8e30ff */
[----:B------:R-:W-:Y:S01]  /*3ba0*/  ULEA UR8, UR5, UR8, 0x6 ;  /* 0x0000000805087291 */ /* 0x000fe2000f8e30ff */
[----:B-1----:R-:W-:Y:S01]  /*3bb0*/  @P0 SHF.L.U32 R0, R8, 0x1f, RZ ;  /* 0x0000001f08000819 */ /* 0x002fe200000006ff */
[----:B------:R-:W-:Y:S02]  /*3bc0*/  UIADD3 UR42, UPT, UPT, UR10, 0x20, URZ ;  /* 0x000000200a2a7890 */ /* 0x000fe4000fffe0ff */
[----:B------:R-:W-:Y:S01]  /*3bd0*/  UISETP.NE.U32.AND UP1, UPT, UR9, URZ, UPT ;  /* 0x000000ff0900728c */ /* 0x000fe2000bf25070 */
[----:B------:R2:W4:Y:S01]  /*3be0*/  @P0 SYNCS.PHASECHK.TRANS64.TRYWAIT P2, [UR4], R0 ;  /* 0x00000000ff0005a7 */ /* 0x0005220008041104 */
[----:B------:R-:W-:Y:S01]  /*3bf0*/  UIADD3 UR40, UPT, UPT, UR8, 0x20, URZ ;  /* 0x0000002008287890 */ /* 0x000fe2000fffe0ff */
[----:B------:R1:W-:Y:S01]  /*3c00*/  UTCCP.T.S.4x32dp128bit tmem[UR45+0x100], gdesc[UR10] ;  /* 0x0001000a2d0079e7 */ /* 0x0003e20009100000 */
[----:B------:R-:W-:Y:S02]  /*3c10*/  ULEA UR6, UR5, UR12, 0xb ;  /* 0x0000000c05067291 */ /* 0x000fe4000f8e58ff */
[----:B------:R-:W-:Y:S01]  /*3c20*/  ULEA UR4, UR5, UR51, 0xb ;  /* 0x0000003305047291 */ /* 0x000fe2000f8e58ff */
[----:B------:R3:W-:Y:S01]  /*3c30*/  UTCCP.T.S.4x32dp128bit tmem[UR45+0x104], gdesc[UR42] ;  /* 0x0001042a2d0079e7 */ /* 0x0007e20009100000 */
[----:B------:R-:W-:Y:S02]  /*3c40*/  UIADD3 UR38, UPT, UPT, UR6, 0x2, URZ ;  /* 0x0000000206267890 */ /* 0x000fe4000fffe0ff */
        /* <DEDUP_REMOVED lines=8> */
[----:B------:R-:W-:Y:S01]  /*3cd0*/  UIADD3 UR20, UPT, UPT, UR4, 0x402, URZ ;  /* 0x0000040204147890 */ /* 0x000fe2000fffe0ff */
[----:B-1----:R-:W-:Y:S01]  /*3ce0*/  R2UR UR10, R22 ;  /* 0x00000000160a72ca */ /* 0x002fe200000e0000 */
[----:B------:R-:W-:Y:S01]  /*3cf0*/  UIADD3 UR18, UPT, UPT, UR6, 0x404, URZ ;  /* 0x0000040406127890 */ /* 0x000fe2000fffe0ff */
[----:B------:R-:W-:Y:S01]  /*3d00*/  R2UR UR11, R21 ;  /* 0x00000000150b72ca */ /* 0x000fe200000e0000 */
[----:B------:R-:W-:Y:S01]  /*3d10*/  UIADD3 UR16, UPT, UPT, UR4, 0x404, URZ ;  /* 0x0000040404107890 */ /* 0x000fe2000fffe0ff */
[----:B---3--:R-:W-:Y:S01]  /*3d20*/  R2UR UR42, R20 ;  /* 0x00000000142a72ca */ /* 0x008fe200000e0000 */
[----:B------:R-:W-:Y:S01]  /*3d30*/  UIADD3 UR14, UPT, UPT, UR6, 0x406, URZ ;  /* 0x00000406060e7890 */ /* 0x000fe2000fffe0ff */
[----:B------:R-:W-:Y:S01]  /*3d40*/  R2UR UR43, R19 ;  /* 0x00000000132b72ca */ /* 0x000fe200000e0000 */
[----:B------:R-:W-:Y:S01]  /*3d50*/  UIADD3 UR12, UPT, UPT, UR4, 0x406, URZ ;  /* 0x00000406040c7890 */ /* 0x000fe2000fffe0ff */
[----:B------:R-:W-:Y:S01]  /*3d60*/  UMOV UR9, 0x4008 ;  /* 0x0000400800097882 */ /* 0x000fe20000000000 */
[----:B------:R-:W-:Y:S01]  /*3d70*/  UMOV UR41, 0x4008 ;  /* 0x0000400800297882 */ /* 0x000fe20000000000 */
[----:B------:R1:W-:Y:S01]  /*3d80*/  UTCCP.T.S.4x32dp128bit tmem[UR45+0x108], gdesc[UR8] ;  /* 0x000108082d0079e7 */ /* 0x0003e20009100000 */
[----:B------:R-:W-:Y:S01]  /*3d90*/  UTCCP.T.S.4x32dp128bit tmem[UR45+0x10c], gdesc[UR40] ;  /* 0x00010c282d0079e7 */ /* 0x000fe20009100000 */
[----:B------:R-:W-:Y:S01]  /*3da0*/  UMOV UR7, 0x40004040 ;  /* 0x4000404000077882 */ /* 0x000fe20000000000 */
        /* <DEDUP_REMOVED lines=15> */
[----:B-1----:R-:W-:Y:S02]  /*3ea0*/  R2UR UR8, R24 ;  /* 0x00000000180872ca */ /* 0x002fe400000e0000 */
[----:B------:R-:W-:Y:S11]  /*3eb0*/  R2UR UR9, R23 ;  /* 0x00000000170972ca */ /* 0x000ff600000e0000 */
[----:B------:R-:W-:Y:S02]  /*3ec0*/  @!UPT UIADD3 URZ, UPT, UPT, URZ, URZ, URZ ;  /* 0x000000fffffff290 */ /* 0x000fe4000fffe0ff */
[----:B------:R1:W-:Y:S01]  /*3ed0*/  UTCQMMA gdesc[UR4], gdesc[UR6], tmem[UR44], tmem[UR66], idesc[UR67], tmem[UR8], UP1 ;  /* 0x0008420604007dea */ /* 0x0003e2000880032c */
[----:B------:R2:W-:Y:S01]  /*3ee0*/  UTCQMMA gdesc[UR36], gdesc[UR38], tmem[UR44], tmem[UR64], idesc[UR65], tmem[UR42], UPT ;  /* 0x002a402624007dea */ /* 0x0005e2000b80032c */
[----:B------:R2:W-:Y:S01]  /*3ef0*/  UTCQMMA gdesc[UR32], gdesc[UR34], tmem[UR44], tmem[UR62], idesc[UR63], tmem[UR76], UPT ;  /* 0x004c3e2220007dea */ /* 0x0005e2000b80032c */
[----:B------:R2:W-:Y:S01]  /*3f00*/  UTCQMMA gdesc[UR28], gdesc[UR30], tmem[UR44], tmem[UR60], idesc[UR61], tmem[UR74], UPT ;  /* 0x004a3c1e1c007dea */ /* 0x0005e2000b80032c */
[----:B------:R2:W-:Y:S01]  /*3f10*/  UTCQMMA gdesc[UR24], gdesc[UR26], tmem[UR44], tmem[UR58], idesc[UR59], tmem[UR10], UPT ;  /* 0x000a3a1a18007dea */ /* 0x0005e2000b80032c */
[----:B------:R2:W-:Y:S01]  /*3f20*/  UTCQMMA gdesc[UR20], gdesc[UR22], tmem[UR44], tmem[UR56], idesc[UR57], tmem[UR72], UPT ;  /* 0x0048381614007dea */ /* 0x0005e2000b80032c */
[----:B------:R2:W-:Y:S01]  /*3f30*/  UTCQMMA gdesc[UR16], gdesc[UR18], tmem[UR44], tmem[UR54], idesc[UR55], tmem[UR70], UPT ;  /* 0x0046361210007dea */ /* 0x0005e2000b80032c */
[----:B------:R2:W-:Y:S01]  /*3f40*/  UTCQMMA gdesc[UR12], gdesc[UR14], tmem[UR44], tmem[UR52], idesc[UR53], tmem[UR68], UPT ;  /* 0x0044340e0c007dea */ /* 0x0005e2000b80032c */
[----:B------:R2:W-:Y:S01]  /*3f50*/  UTCBAR [UR50], URZ ;  /* 0x000000ff320073e9 */ /* 0x0005e200080000ff */
[----:B-1----:R-:W-:Y:S01]  /*3f60*/  UMOV UR9, 0x1 ;  /* 0x0000000100097882 */ /* 0x002fe20000000000 */
[----:B------:R-:W-:Y:S01]  /*3f70*/  UMOV UR5, UR46 ;  /* 0x0000002e00057c82 */ /* 0x000fe20008000000 */
[----:B------:R-:W-:Y:S05]  /*3f80*/  BRA.U UP0, `(.L_x_60) ;  /* 0xfffffff900a47547 */ /* 0x000fea000b83ffff */
.L_x_57:
[----:B------:R-:W-:Y:S02]  /*3f90*/  R2UR UR4, R18 ;  /* 0x00000000120472ca */ /* 0x000fe400000e0000 */
[----:B------:R-:W-:Y:S02]  /*3fa0*/  R2UR UR5, R13 ;  /* 0x000000000d0572ca */ /* 0x000fe400000e0000 */
[----:B------:R-:W-:-:S04]  /*3fb0*/  ISETP.NE.AND P0, PT, R10, 0x2, PT ;  /* 0x000000020a00780c */ /* 0x000fc80003f05270 */
[----:B-12---:R-:W-:Y:S02]  /*3fc0*/  SEL R0, RZ, 0x1, P0 ;  /* 0x00000001ff007807 */ /* 0x006fe40000000000 */
[----:B------:R-:W-:Y:S02]  /*3fd0*/  SEL R10, R10, RZ, P0 ;  /* 0x000000ff0a0a7207 */ /* 0x000fe40000000000 */
[----:B------:R-:W-:Y:S01]  /*3fe0*/  LOP3.LUT R9, R9, R0, RZ, 0x3c, !PT ;  /* 0x0000000009097212 */ /* 0x000fe200078e3cff */
[----:B------:R-:W-:Y:S02]  /*3ff0*/  UIADD3 UR4, UPT, UPT, UR4, 0x1, URZ ;  /* 0x0000000104047890 */ /* 0x000fe4000fffe0ff */
[----:B------:R-:W-:Y:S02]  /*4000*/  UIADD3 UR5, UPT, UPT, UR5, 0x90, URZ ;  /* 0x0000009005057890 */ /* 0x000fe4000fffe0ff */
[----:B------:R-:W-:-:S04]  /*4010*/  UISETP.NE.AND UP0, UPT, UR4, 0x2, UPT ;  /* 0x000000020400788c */ /* 0x000fc8000bf05270 */
[----:B------:R-:W-:Y:S02]  /*4020*/  USEL UR6, URZ, 0x1, UP0 ;  /* 0x00000001ff067887 */ /* 0x000fe40008000000 */
[----:B------:R-:W-:Y:S01]  /*4030*/  USEL UR4, UR4, URZ, UP0 ;  /* 0x000000ff04047287 */ /* 0x000fe20008000000 */
[----:B------:R1:W-:Y:S03]  /*4040*/  UTCBAR [UR5], URZ ;  /* 0x000000ff050073e9 */ /* 0x0003e600080000ff */
[----:B------:R-:W-:Y:S02]  /*4050*/  LOP3.LUT R11, R11, UR6, RZ, 0x3c, !PT ;  /* 0x000000060b0b7c12 */ /* 0x000fe4000f8e3cff */
[----:B------:R-:W-:Y:S01]  /*4060*/  IMAD.U32 R18, RZ, RZ, UR4 ;  /* 0x00000004ff127e24 */ /* 0x000fe2000f8e00ff */
[----:B------:R-:W-:Y:S06]  /*4070*/  @P1 BRA `(.L_x_61) ;  /* 0xfffffff400e01947 */ /* 0x000fec000383ffff */
[----:B------:R-:W2:Y:S01]  /*4080*/  S2UR UR7, SR_CgaCtaId ;  /* 0x00000000000779c3 */ /* 0x000ea20000008800 */
[----:B-1----:R-:W-:Y:S02]  /*4090*/  R2UR UR5, R18 ;  /* 0x00000000120572ca */ /* 0x002fe400000e0000 */
[----:B------:R-:W-:Y:S01]  /*40a0*/  ELECT P0, URZ, PT ;  /* 0x0000000000ff782f */ /* 0x000fe20003800000 */
[----:B------:R-:W-:Y:S01]  /*40b0*/  IMAD.MOV.U32 R0, RZ, RZ, 0x1 ;  /* 0x00000001ff007424 */ /* 0x000fe200078e00ff */
[----:B------:R-:W-:Y:S01]  /*40c0*/  UIADD3 UR49, UPT, UPT, UR49, 0xa0, URZ ;  /* 0x000000a031317890 */ /* 0x000fe2000fffe0ff */
[----:B------:R-:W-:Y:S01]  /*40d0*/  SHF.L.U32 R2, R11, 0x1f, RZ ;  /* 0x0000001f0b027819 */ /* 0x000fe200000006ff */
[----:B------:R-:W-:Y:S01]  /*40e0*/  UMOV UR4, 0x40 ;  /* 0x0000004000047882 */ /* 0x000fe20000000000 */
[----:B------:R-:W-:Y:S01]  /*40f0*/  UVIRTCOUNT.DEALLOC.SMPOOL 0x80 ;  /* 0x000000800000784c */ /* 0x000fe20000000000 */
[----:B--2---:R-:W-:-:S05]  /*4100*/  ULEA UR7, UR7, UR4, 0x18 ;  /* 0x0000000407077291 */ /* 0x004fca000f8ec0ff */
[----:B------:R-:W-:-:S04]  /*4110*/  ULEA UR4, UR5, UR49, 0x3 ;  /* 0x0000003105047291 */ /* 0x000fc8000f8e18ff */
[----:B------:R1:W-:Y:S05]  /*4120*/  @P0 STS.U8 [UR7+0x1c], R0 ;  /* 0x00001c00ff000988 */ /* 0x0003ea0008000007 */
[----:B------:R-:W2:Y:S02]  /*4130*/  SYNCS.PHASECHK.TRANS64.TRYWAIT P0, [UR4], R2 ;  /* 0x00000002ff0075a7 */ /* 0x000ea40008001104 */
[----:B-12---:R-:W-:Y:S05]  /*4140*/  @!P0 BRA `(.L_x_62) ;  /* 0x0000005800a08947 */ /* 0x006fea0003800000 */
.L_x_147:
[----:B------:R-:W-:-:S13]  /*4150*/  R2UR UR4, R18 ;  /* 0x00000000120472ca */ /* 0x000fda00000e0000 */
[----:B------:R-:W-:-:S04]  /*4160*/  UIADD3 UR4, UPT, UPT, UR4, 0x1, URZ ;  /* 0x0000000104047890 */ /* 0x000fc8000fffe0ff */
[----:B------:R-:W-:-:S04]  /*4170*/  UISETP.NE.AND UP0, UPT, UR4, 0x2, UPT ;  /* 0x000000020400788c */ /* 0x000fc8000bf05270 */
[----:B------:R-:W-:Y:S02]  /*4180*/  USEL UR5, URZ, 0x1, UP0 ;  /* 0x00000001ff057887 */ /* 0x000fe40008000000 */
[----:B------:R-:W-:-:S04]  /*4190*/  USEL UR4, UR4, URZ, UP0 ;  /* 0x000000ff04047287 */ /* 0x000fc80008000000 */
[----:B------:R-:W-:Y:S01]  /*41a0*/  ULEA UR4, UR4, UR49, 0x3 ;  /* 0x0000003104047291 */ /* 0x000fe2000f8e18ff */
[----:B-1----:R-:W-:-:S04]  /*41b0*/  LOP3.LUT R2, R11, UR5, RZ, 0x3c, !PT ;  /* 0x000000050b027c12 */ /* 0x002fc8000f8e3cff */
[----:B------:R-:W-:-:S04]  /*41c0*/  SHF.L.U32 R2, R2, 0x1f, RZ ;  /* 0x0000001f02027819 */ /* 0x000fc800000006ff */
[----:B------:R-:W1:Y:S02]  /*41d0*/  SYNCS.PHASECHK.TRANS64.TRYWAIT P0, [UR4], R2 ;  /* 0x00000002ff0075a7 */ /* 0x000e640008001104 */
[----:B-1----:R-:W-:Y:S05]  /*41e0*/  @!P0 BRA `(.L_x_63) ;  /* 0x0000005800908947 */ /* 0x002fea0003800000 */
.L_x_149:
[----:B------:R-:W-:Y:S01]  /*41f0*/  NOP ;  /* 0x0000000000007918 */ /* 0x000fe20000000000 */
[----:B-1----:R-:W1:Y:S01]  /*4200*/  LDS R0, [UR7+0x14] ;  /* 0x00001407ff007984 */ /* 0x002e620008000800 */
[----:B------:R-:W-:Y:S01]  /*4210*/  ULOP3.LUT UR4, UR45, 0xffff, URZ, 0xc0, !UPT ;  /* 0x0000ffff2d047892 */ /* 0x000fe2000f8ec0ff */
[----:B------:R-:W-:Y:S01]  /*4220*/  UMOV UR5, 0xffff ;  /* 0x0000ffff00057882 */ /* 0x000fe20000000000 */
[----:B------:R-:W-:Y:S02]  /*4230*/  UMOV UR6, 0x1 ;  /* 0x0000000100067882 */ /* 0x000fe40000000000 */
[----:B------:R-:W-:-:S04]  /*4240*/  USHF.R.U32.HI UR4, URZ, 0x5, UR4 ;  /* 0x00000005ff047899 */ /* 0x000fc80008011604 */
[----:B------:R-:W-:Y:S02]  /*4250*/  USHF.L.U32 UR5, UR5, UR4, URZ ;  /* 0x0000000405057299 */ /* 0x000fe400080006ff */
[----:B------:R-:W-:-:S04]  /*4260*/  USHF.L.U32 UR4, UR6, UR4, URZ ;  /* 0x0000000406047299 */ /* 0x000fc800080006ff */
[----:B-1----:R-:W-:-:S04]  /*4270*/  LOP3.LUT R0, R0, UR5, RZ, 0xc0, !PT ;  /* 0x0000000500007c12 */ /* 0x002fc8000f8ec0ff */
[----:B------:R-:W-:-:S13]  /*4280*/  ISETP.NE.AND P0, PT, R0, UR5, PT ;  /* 0x0000000500007c0c */ /* 0x000fda000bf05270 */
[----:B------:R-:W-:Y:S05]  /*4290*/  @P0 BRA `(.L_x_64) ;  /* 0x0000000000580947 */ /* 0x000fea0003800000 */
[----:B------:R-:W1:Y:S02]  /*42a0*/  LDS R0, [UR7+0x18] ;  /* 0x00001807ff007984 */ /* 0x000e640008000800 */
[----:B-1----:R-:W-:-:S04]  /*42b0*/  LOP3.LUT R0, R0, UR4, RZ, 0xc0, !PT ;  /* 0x0000000400007c12 */ /* 0x002fc8000f8ec0ff */
[----:B------:R-:W-:-:S13]  /*42c0*/  ISETP.NE.AND P0, PT, R0, UR4, PT ;  /* 0x0000000400007c0c */ /* 0x000fda000bf05270 */
[----:B------:R-:W-:Y:S05]  /*42d0*/  @P0 BRA `(.L_x_65) ;  /* 0x00000000003c0947 */ /* 0x000fea0003800000 */
[----:B------:R-:W1:Y:S01]  /*42e0*/  S2R R2, SR_LANEID ;  /* 0x0000000000027919 */ /* 0x000e620000000000 */
[----:B------:R-:W-:-:S06]  /*42f0*/  ULOP3.LUT UR5, URZ, UR5, URZ, 0x33, !UPT ;  /* 0x00000005ff057292 */ /* 0x000fcc000f8e33ff */
[----:B------:R-:W-:-:S04]  /*4300*/  IMAD.U32 R0, RZ, RZ, UR5 ;  /* 0x00000005ff007e24 */ /* 0x000fc8000f8e00ff */
[----:B------:R2:W3:Y:S02]  /*4310*/  REDUX UR8, R0 ;  /* 0x00000000000873c4 */ /* 0x0004e40000000000 */
[----:B------:R1:W-:Y:S01]  /*4320*/  UTCATOMSWS.AND URZ, UR5 ;  /* 0x0000000500ff79e3 */ /* 0x0003e20008000000 */
[----:B--2---:R-:W-:Y:S01]  /*4330*/  LOP3.LUT R0, RZ, UR4, RZ, 0x33, !PT ;  /* 0x00000004ff007c12 */ /* 0x004fe2000f8e33ff */
[----:B------:R-:W-:Y:S02]  /*4340*/  VOTEU.ANY UR4, UPT, PT ;  /* 0x0000000000047886 */ /* 0x000fe400038e0100 */
[----:B------:R-:W-:Y:S02]  /*4350*/  UFLO.U32 UR4, UR4 ;  /* 0x00000004000472bd */ /* 0x000fe400080e0000 */
[----:B------:R-:W2:Y:S04]  /*4360*/  REDUX UR6, R0 ;  /* 0x00000000000673c4 */ /* 0x000ea80000000000 */
[----:B-1----:R-:W-:-:S02]  /*4370*/  ISETP.EQ.U32.AND P0, PT, R2, UR4, PT ;  /* 0x0000000402007c0c */ /* 0x002fc4000bf02070 */
[----:B---3--:R-:W-:-:S11]  /*4380*/  MOV R2, UR8 ;  /* 0x0000000800027c02 */ /* 0x008fd60008000f00 */
[----:B------:R1:W-:Y:S01]  /*4390*/  @P0 ATOMS.AND RZ, [UR7+0x14], R2 ;  /* 0x00001402ffff098c */ /* 0x0003e2000a800007 */
[----:B--2---:R-:W-:-:S05]  /*43a0*/  IMAD.U32 R0, RZ, RZ, UR6 ;  /* 0x00000006ff007e24 */ /* 0x004fca000f8e00ff */
[----:B------:R1:W-:Y:S01]  /*43b0*/  @P0 ATOMS.AND RZ, [UR7+0x18], R0 ;  /* 0x00001800ffff098c */ /* 0x0003e2000a800007 */
[----:B------:R-:W-:Y:S05]  /*43c0*/  BRA `(.L_x_66) ;  /* 0x0000000000147947 */ /* 0x000fea0003800000 */
.L_x_65:
[----:B------:R-:W-:Y:S02]  /*43d0*/  MOV R2, 0x43f0 ;  /* 0x000043f000027802 */ /* 0x000fe40000000f00 */
[----:B---345:R-:W-:Y:S05]  /*43e0*/  CALL.REL.NOINC `($__internal_0_$__cuda_sm10x_tcgen05_guardrail_trap_col_being_dealloced_not_returned_by_alloc) ;  /* 0x0000005c00787944 */ /* 0x038fea0003c00000 */
[----:B------:R-:W-:Y:S05]  /*43f0*/  BRA `(.L_x_66) ;  /* 0x0000000000087947 */ /* 0x000fea0003800000 */
.L_x_64:
[----:B------:R-:W-:Y:S02]  /*4400*/  MOV R2, 0x4420 ;  /* 0x0000442000027802 */ /* 0x000fe40000000f00 */
[----:B---345:R-:W-:Y:S05]  /*4410*/  CALL.REL.NOINC `($__internal_2_$__cuda_sm10x_tcgen05_guardrail_trap_unallocated_columns_being_dealloced) ;  /* 0x0000005c00847944 */ /* 0x038fea0003c00000 */
.L_x_66:
[----:B------:R-:W-:Y:S01]  /*4420*/  NOP ;  /* 0x0000000000007918 */ /* 0x000fe20000000000 */
[----:B------:R-:W-:Y:S05]  /*4430*/  EXIT ;  /* 0x000000000000794d */ /* 0x000fea0003800000 */
.L_x_50:
[----:B------:R-:W-:-:S09]  /*4440*/  UISETP.NE.OR UP4, UPT, UR22, 0x3, !UP4 ;  /* 0x000000031600788c */ /* 0x000fd2000e785670 */
[----:B------:R-:W-:Y:S05]  /*4450*/  BRA.U UP4, `(.L_x_67) ;  /* 0x0000001104087547 */ /* 0x000fea000b800000 */
[----:B------:R-:W1:Y:S01]  /*4460*/  LDCU.64 UR4, c[0x0][0xc88] ;  /* 0x00019100ff0477ac */ /* 0x000e620008000a00 */
[----:B------:R-:W2:Y:S01]  /*4470*/  LDC R0, c[0x0][0xf30] ;  /* 0x0003cc00ff007b82 */ /* 0x000ea20000000800 */
[----:B------:R-:W-:Y:S01]  /*4480*/  IMAD.MOV.U32 R28, RZ, RZ, 0x1 ;  /* 0x00000001ff1c7424 */ /* 0x000fe200078e00ff */
[----:B------:R-:W-:Y:S01]  /*4490*/  CS2R R26, SRZ ;  /* 0x00000000001a7805 */ /* 0x000fe2000001ff00 */
[----:B------:R-:W4:Y:S01]  /*44a0*/  LDCU.64 UR14, c[0x0][0xc90] ;  /* 0x00019200ff0e77ac */ /* 0x000f220008000a00 */
[----:B------:R-:W-:Y:S01]  /*44b0*/  IMAD.MOV.U32 R23, RZ, RZ, 0x2000 ;  /* 0x00002000ff177424 */ /* 0x000fe200078e00ff */
[----:B------:R-:W-:-:S03]  /*44c0*/  UPLOP3.LUT UP1, UPT, UPT, UPT, UPT, 0x40, 0x4 ;  /* 0x000000000004789c */ /* 0x000fc60003f2e870 */
[----:B------:R-:W3:Y:S08]  /*44d0*/  LDC R22, c[0x0][0x370] ;  /* 0x0000dc00ff167b82 */ /* 0x000ef00000000800 */
[----:B------:R-:W3:Y:S01]  /*44e0*/  LDC R3, c[0x0][0xf0c] ;  /* 0x0003c300ff037b82 */ /* 0x000ee20000000800 */
[----:B-1----:R-:W-:-:S03]  /*44f0*/  UISETP.NE.U32.AND UP2, UPT, UR4, URZ, UPT ;  /* 0x000000ff0400728c */ /* 0x002fc6000bf45070 */
[----:B------:R-:W-:Y:S01]  /*4500*/  UMOV UR4, 0x400 ;  /* 0x0000040000047882 */ /* 0x000fe20000000000 */
[----:B----4-:R-:W-:Y:S02]  /*4510*/  UISETP.NE.U32.AND UP3, UPT, UR14, URZ, UPT ;  /* 0x000000ff0e00728c */ /* 0x010fe4000bf65070 */
[----:B------:R-:W-:Y:S01]  /*4520*/  ULEA UR4, UR45, UR4, 0x18 ;  /* 0x000000042d047291 */ /* 0x000fe2000f8ec0ff */
[----:B------:R-:W1:Y:S01]  /*4530*/  LDC R20, c[0x0][0xf20] ;  /* 0x0003c800ff147b82 */ /* 0x000e620000000800 */
[----:B--2---:R-:W-:Y:S01]  /*4540*/  ISETP.NE.AND P1, PT, R0, 0x1, PT ;  /* 0x000000010000780c */ /* 0x004fe20003f25270 */
[----:B------:R-:W-:Y:S02]  /*4550*/  UISETP.NE.AND.EX UP2, UPT, UR5, URZ, UPT, UP2 ;  /* 0x000000ff0500728c */ /* 0x000fe4000bf45320 */
[----:B------:R-:W-:Y:S02]  /*4560*/  UIADD3 UR13, UPT, UPT, UR4, 0x38, URZ ;  /* 0x00000038040d7890 */ /* 0x000fe4000fffe0ff */
[----:B------:R-:W-:-:S02]  /*4570*/  UIADD3 UR33, UPT, UPT, UR4, 0x20, URZ ;  /* 0x0000002004217890 */ /* 0x000fc4000fffe0ff */
[----:B------:R-:W2:Y:S01]  /*4580*/  LDC.64 R30, c[0x0][0x348] ;  /* 0x0000d200ff1e7b82 */ /* 0x000ea20000000a00 */
[----:B------:R-:W-:Y:S02]  /*4590*/  UIADD3 UR25, UPT, UPT, UR4, 0x28, URZ ;  /* 0x0000002804197890 */ /* 0x000fe4000fffe0ff */
[----:B------:R-:W-:Y:S02]  /*45a0*/  UIADD3 UR17, UPT, UPT, UR4, 0x30, URZ ;  /* 0x0000003004117890 */ /* 0x000fe4000fffe0ff */
[----:B------:R-:W-:Y:S02]  /*45b0*/  UPRMT UR13, UR45, 0x654, UR13 ;  /* 0x000006542d0d7896 */ /* 0x000fe4000800000d */
[----:B------:R-:W-:Y:S01]  /*45c0*/  UISETP.NE.AND.EX UP3, UPT, UR15, URZ, UPT, UP3 ;  /* 0x000000ff0f00728c */ /* 0x000fe2000bf65330 */
[----:B------:R-:W4:Y:S08]  /*45d0*/  LDC.64 R14, c[0x0][0xf10] ;  /* 0x0003c400ff0e7b82 */ /* 0x000f300000000a00 */
[----:B------:R-:W1:Y:S08]  /*45e0*/  LDC.64 R6, c[0x0][0xf18] ;  /* 0x0003c600ff067b82 */ /* 0x000e700000000a00 */
[----:B------:R-:W1:Y:S08]  /*45f0*/  LDC.64 R4, c[0x0][0xf28] ;  /* 0x0003ca00ff047b82 */ /* 0x000e700000000a00 */
[----:B---3--:R-:W1:Y:S02]  /*4600*/  LDC R21, c[0x0][0x374] ;  /* 0x0000dd00ff157b82 */ /* 0x008e640000000800 */
.L_x_78:
[C---:B------:R-:W-:Y:S02]  /*4610*/  LEA R0, R27.reuse, UR4, 0x3 ;  /* 0x000000041b007c11 */ /* 0x040fe4000f8e18ff */
[----:B------:R-:W-:Y:S02]  /*4620*/  SHF.L.U32 R2, R26, 0x1f, RZ ;  /* 0x0000001f1a027819 */ /* 0x000fe400000006ff */
[----:B------:R-:W-:Y:S02]  /*4630*/  LEA R16, R27, UR4, 0x4 ;  /* 0x000000041b107c11 */ /* 0x000fe4000f8e20ff */
[----:B---3--:R-:W3:Y:S02]  /*4640*/  SYNCS.PHASECHK.TRANS64.TRYWAIT P0, [R0+URZ+0x70], R2 ;  /* 0x00007002000075a7 */ /* 0x008ee400080011ff */
[----:B---3--:R-:W-:Y:S05]  /*4650*/  @!P0 BRA `(.L_x_68) ;  /* 0x00000054008c8947 */ /* 0x008fea0003800000 */
.L_x_150:
[----:B------:R-:W-:Y:S01]  /*4660*/  ISETP.GE.AND P0, PT, R40, 0x1, PT ;  /* 0x000000012800780c */ /* 0x000fe20003f06270 */
[----:B------:R-:W1:Y:S01]  /*4670*/  LDS.128 R16, [R16+0xe0] ;  /* 0x0000e00010107984 */ /* 0x000e620000000c00 */
[----:B------:R-:W-:Y:S01]  /*4680*/  ISETP.NE.U32.AND P4, PT, RZ, UR14, PT ;  /* 0x0000000eff007c0c */ /* 0x000fe2000bf85070 */
[----:B---3--:R-:W-:Y:S01]  /*4690*/  VIADD R0, R0, 0x80 ;  /* 0x0000008000007836 */ /* 0x008fe20000000000 */
[----:B------:R-:W-:Y:S01]  /*46a0*/  SHF.L.U32 R24, R28, 0x1f, RZ ;  /* 0x0000001f1c187819 */ /* 0x000fe200000006ff */
[----:B------:R-:W-:Y:S01]  /*46b0*/  USHF.L.U32 UR35, UR20, 0x7, URZ ;  /* 0x0000000714237899 */ /* 0x000fe200080006ff */
[----:B------:R-:W-:Y:S01]  /*46c0*/  ISETP.NE.AND.EX P4, PT, RZ, UR15, PT, P4 ;  /* 0x0000000fff007c0c */ /* 0x000fe2000bf85340 */
[----:B------:R-:W-:Y:S01]  /*46d0*/  USHF.L.U32 UR34, UR12, 0x7, URZ ;  /* 0x000000070c227899 */ /* 0x000fe200080006ff */
[----:B------:R-:W-:Y:S01]  /*46e0*/  PRMT R0, RZ, 0x654, R0 ;  /* 0x00000654ff007816 */ /* 0x000fe20000000000 */
[----:B------:R-:W-:Y:S01]  /*46f0*/  @!PT LDS RZ, [RZ] ;  /* 0x00000000fffff984 */ /* 0x000fe20000000800 */
[----:B------:R-:W-:Y:S01]  /*4700*/  @!PT LDS RZ, [RZ] ;  /* 0x00000000fffff984 */ /* 0x000fe20000000800 */
[----:B------:R-:W-:Y:S01]  /*4710*/  @!PT LDS RZ, [RZ] ;  /* 0x00000000fffff984 */ /* 0x000fe20000000800 */
[----:B------:R-:W-:Y:S01]  /*4720*/  @!PT LDS RZ, [RZ] ;  /* 0x00000000fffff984 */ /* 0x000fe20000000800 */
[----:B------:R3:W-:Y:S06]  /*4730*/  MEMBAR.ALL.CTA ;  /* 0x0000000000007992 */ /* 0x0007ec0000008000 */
[----:B---3--:R-:W3:Y:S02]  /*4740*/  FENCE.VIEW.ASYNC.S ;  /* 0x00000000000073c6 */ /* 0x008ee40000000000 */
[----:B---3--:R3:W-:Y:S01]  /*4750*/  SYNCS.ARRIVE.TRANS64.RED.A1T0 RZ, [R0+URZ], RZ ;  /* 0x000000ff00ff79a7 */ /* 0x0087e200081004ff */
[----:B-1----:R-:W-:Y:S11]  /*4760*/  LOP3.LUT P3, RZ, R18, 0x1, RZ, 0xc0, !PT ;  /* 0x0000000112ff7812 */ /* 0x002ff6000786c0ff */
[----:B------:R-:W-:Y:S02]  /*4770*/  @!UPT UIADD3 URZ, UPT, UPT, URZ, URZ, URZ ;  /* 0x000000fffffff290 */ /* 0x000fe4000fffe0ff */
[----:B------:R-:W-:Y:S02]  /*4780*/  @P3 MOV R11, R16 ;  /* 0x00000010000b3202 */ /* 0x000fe40000000f00 */
[----:B------:R-:W-:Y:S01]  /*4790*/  @P3 LOP3.LUT R10, R17, 0xffff, RZ, 0xc0, !PT ;  /* 0x0000ffff110a3812 */ /* 0x000fe200078ec0ff */
[----:B---3--:R-:W-:Y:S06]  /*47a0*/  @!P0 BRA `(.L_x_69) ;  /* 0x0000000000a48947 */ /* 0x008fec0003800000 */
[-C--:B------:R-:W-:Y:S01]  /*47b0*/  IMAD.HI.U32 R0, R21, R7.reuse, RZ ;  /* 0x0000000715007227 */ /* 0x080fe200078e00ff */
[----:B------:R-:W-:Y:S02]  /*47c0*/  ISETP.NE.AND P0, PT, R6, 0x1, PT ;  /* 0x000000010600780c */ /* 0x000fe40003f05270 */
[----:B------:R-:W-:Y:S01]  /*47d0*/  ISETP.NE.AND P2, PT, R40, 0x1, PT ;  /* 0x000000012800780c */ /* 0x000fe20003f45270 */
[----:B----4-:R-:W-:Y:S01]  /*47e0*/  IMAD.HI.U32 R9, R22, R14, RZ ;  /* 0x0000000e16097227 */ /* 0x010fe200078e00ff */
[----:B------:R-:W-:Y:S02]  /*47f0*/  SHF.R.U32.HI R0, RZ, R20, R0 ;  /* 0x00000014ff007219 */ /* 0x000fe40000011600 */
[----:B------:R-:W-:Y:S01]  /*4800*/  ISETP.NE.AND P5, PT, R3, 0x1, PT ;  /* 0x000000010300780c */ /* 0x000fe20003fa5270 */
[----:B------:R-:W-:Y:S01]  /*4810*/  IMAD.HI.U32 R13, R10, R7, RZ ;  /* 0x000000070a0d7227 */ /* 0x000fe200078e00ff */
[----:B------:R-:W-:Y:S02]  /*4820*/  SHF.R.U32.HI R9, RZ, R15, R9 ;  /* 0x0000000fff097219 */ /* 0x000fe40000011609 */
[----:B------:R-:W-:Y:S01]  /*4830*/  SEL R0, R21, R0, !P0 ;  /* 0x0000000015007207 */ /* 0x000fe20004000000 */
[----:B------:R-:W-:Y:S01]  /*4840*/  IMAD.HI.U32 R12, R11, R14, RZ ;  /* 0x0000000e0b0c7227 */ /* 0x000fe200078e00ff */
[----:B------:R-:W-:Y:S03]  /*4850*/  SEL R9, R22, R9, !P5 ;  /* 0x0000000916097207 */ /* 0x000fe60006800000 */
[-C--:B------:R-:W-:Y:S01]  /*4860*/  IMAD.HI.U32 R8, R0, R4.reuse, RZ ;  /* 0x0000000400087227 */ /* 0x080fe200078e00ff */
[----:B------:R-:W-:Y:S03]  /*4870*/  SHF.R.U32.HI R12, RZ, R15, R12 ;  /* 0x0000000fff0c7219 */ /* 0x000fe6000001160c */
[----:B------:R-:W-:Y:S01]  /*4880*/  IMAD.HI.U32 R2, R9, R4, RZ ;  /* 0x0000000409027227 */ /* 0x000fe200078e00ff */
[-C--:B------:R-:W-:Y:S02]  /*4890*/  @P2 SHF.R.U32.HI R0, RZ, R5.reuse, R8 ;  /* 0x00000005ff002219 */ /* 0x080fe40000011608 */
[----:B------:R-:W-:Y:S02]  /*48a0*/  SHF.R.U32.HI R8, RZ, R20, R13 ;  /* 0x00000014ff087219 */ /* 0x000fe4000001160d */
[----:B------:R-:W-:Y:S01]  /*48b0*/  @P2 SHF.R.U32.HI R9, RZ, R5, R2 ;  /* 0x00000005ff092219 */ /* 0x000fe20000011602 */
[----:B------:R-:W-:Y:S01]  /*48c0*/  IMAD R0, R40, R0, RZ ;  /* 0x0000000028007224 */ /* 0x000fe200078e02ff */
[----:B------:R-:W-:Y:S02]  /*48d0*/  SEL R8, R10, R8, !P0 ;  /* 0x000000080a087207 */ /* 0x000fe40004000000 */
[----:B------:R-:W-:Y:S01]  /*48e0*/  SEL R2, R11, R12, !P5 ;  /* 0x0000000c0b027207 */ /* 0x000fe20006800000 */
[----:B------:R-:W-:Y:S01]  /*48f0*/  IMAD R12, R40, R9, RZ ;  /* 0x00000009280c7224 */ /* 0x000fe200078e02ff */
[C---:B------:R-:W-:Y:S01]  /*4900*/  ISETP.GE.AND P0, PT, R8.reuse, R0, PT ;  /* 0x000000000800720c */ /* 0x040fe20003f06270 */
[----:B------:R-:W-:Y:S03]  /*4910*/  IMAD.HI.U32 R0, R8, R4, RZ ;  /* 0x0000000408007227 */ /* 0x000fe600078e00ff */
[----:B------:R-:W-:Y:S02]  /*4920*/  ISETP.GE.OR P0, PT, R2, R12, P0 ;  /* 0x0000000c0200720c */ /* 0x000fe40000706670 */
[-C--:B------:R-:W-:Y:S04]  /*4930*/  SHF.R.U32.HI R0, RZ, R5.reuse, R0 ;  /* 0x00000005ff007219 */ /* 0x080fe80000011600 */
[----:B------:R-:W-:Y:S05]  /*4940*/  SEL R13, R8, R0, !P2 ;  /* 0x00000000080d7207 */ /* 0x000fea0005000000 */
[----:B------:R-:W-:Y:S02]  /*4950*/  IMAD.MOV R12, RZ, RZ, -R13 ;  /* 0x000000ffff0c7224 */ /* 0x000fe400078e0a0d */
[----:B------:R-:W-:Y:S04]  /*4960*/  @!P0 IMAD.HI.U32 R0, R2, R4, RZ ;  /* 0x0000000402008227 */ /* 0x000fe800078e00ff */
[----:B------:R-:W-:Y:S01]  /*4970*/  IMAD R12, R40, R12, R8 ;  /* 0x0000000c280c7224 */ /* 0x000fe200078e0208 */
[----:B------:R-:W-:Y:S04]  /*4980*/  @!P0 SHF.R.U32.HI R0, RZ, R5, R0 ;  /* 0x00000005ff008219 */ /* 0x000fe80000011600 */
[----:B------:R-:W-:Y:S04]  /*4990*/  @!P0 SEL R0, R2, R0, !P2 ;  /* 0x0000000002008207 */ /* 0x000fe80005000000 */
[----:B------:R-:W-:Y:S01]  /*49a0*/  @!P0 IADD3 R13, PT, PT, R13, -R0, RZ ;  /* 0x800000000d0d8210 */ /* 0x000fe20007ffe0ff */
[----:B------:R-:W-:Y:S01]  /*49b0*/  @!P0 IMAD R0, R9, R12, R0 ;  /* 0x0000000c09008224 */ /* 0x000fe200078e0200 */
[----:B------:R-:W-:Y:S01]  /*49c0*/  IADD3 R9, PT, PT, -R8, RZ, RZ ;  /* 0x000000ff08097210 */ /* 0x000fe20007ffe1ff */
[--C-:B------:R-:W-:Y:S02]  /*49d0*/  IMAD.MOV R12, RZ, RZ, -R2.reuse ;  /* 0x000000ffff0c7224 */ /* 0x100fe400078e0a02 */
[----:B------:R-:W-:Y:S02]  /*49e0*/  @!P0 IMAD R8, R13, R40, R2 ;  /* 0x000000280d088224 */ /* 0x000fe400078e0202 */
[----:B------:R-:W-:Y:S02]  /*49f0*/  @!P0 IMAD.MOV.U32 R2, RZ, RZ, R0 ;  /* 0x000000ffff028224 */ /* 0x000fe400078e0000 */
[----:B------:R-:W-:Y:S02]  /*4a00*/  IMAD R11, R3, R12, R11 ;  /* 0x0000000c030b7224 */ /* 0x000fe400078e020b */
[----:B------:R-:W-:Y:S02]  /*4a10*/  IMAD R10, R6, R9, R10 ;  /* 0x00000009060a7224 */ /* 0x000fe400078e020a */
[----:B------:R-:W-:Y:S02]  /*4a20*/  IMAD R11, R2, R3, R11 ;  /* 0x00000003020b7224 */ /* 0x000fe400078e020b */
[----:B------:R-:W-:Y:S02]  /*4a30*/  IMAD R10, R8, R6, R10 ;  /* 0x00000006080a7224 */ /* 0x000fe400078e020a */
.L_x_69:
[----:B------:R-:W-:Y:S05]  /*4a40*/  BRA.U UP1, `(.L_x_70) ;  /* 0x0000000101107547 */ /* 0x000fea000b800000 */
[----:B------:R-:W-:Y:S04]  /*4a50*/  MOV R2, UR21 ;  /* 0x0000001500027c02 */ /* 0x000fe80008000f00 */
[----:B------:R-:W-:Y:S04]  /*4a60*/  SHF.L.U32 R2, R2, 0x1f, RZ ;  /* 0x0000001f02027819 */ /* 0x000fe800000006ff */
[----:B------:R-:W1:Y:S02]  /*4a70*/  SYNCS.PHASECHK.TRANS64.TRYWAIT P0, [UR4+0x68], R2 ;  /* 0x00006802ff0075a7 */ /* 0x000e640008001104 */
[----:B-1----:R-:W-:Y:S05]  /*4a80*/  @!P0 BRA `(.L_x_71) ;  /* 0x0000005000948947 */ /* 0x002fea0003800000 */
.L_x_70:
[----:B------:R-:W-:Y:S05]  /*4a90*/  BRA.U !UP3, `(.L_x_72) ;  /* 0x000000010b347547 */ /* 0x000fea000b800000 */
[----:B------:R-:W-:Y:S01]  /*4aa0*/  UPLOP3.LUT UP0, UPT, UPT, UPT, UP2, 0x80, 0x8 ;  /* 0x000000000008789c */ /* 0x000fe20003f0f020 */
[----:B-1----:R-:W-:Y:S02]  /*4ab0*/  HFMA2 R0, -RZ, RZ, 0, 5.9604644775390625e-08 ;  /* 0x00000001ff007431 */ /* 0x002fe400000001ff */
[----:B------:R-:W-:Y:S03]  /*4ac0*/  IMAD.MOV.U32 R88, RZ, RZ, 0x1 ;  /* 0x00000001ff587424 */ /* 0x000fe600078e00ff */
[----:B------:R-:W-:Y:S05]  /*4ad0*/  PLOP3.LUT P0, PT, PT, PT, UP0, 0x80, 0x8 ;  /* 0x000000000008781c */ /* 0x000fea0003f0f008 */
[----:B------:R-:W1:Y:S01]  /*4ae0*/  @UP0 LDCU.64 UR6, c[0x0][0xc88] ;  /* 0x00019100ff0607ac */ /* 0x000e620008000a00 */
[----:B------:R-:W-:Y:S07]  /*4af0*/  @UP0 UIMAD UR5, UR52, UR14, URZ ;  /* 0x0000000e340502a4 */ /* 0x000fee000f8e02ff */
[----:B------:R-:W-:Y:S01]  /*4b00*/  @!P0 PRMT R88, R0, 0x7610, R88 ;  /* 0x0000761000588816 */ /* 0x000fe20000000058 */
[----:B-1----:R-:W-:Y:S03]  /*4b10*/  @UP0 UIMAD.WIDE UR6, UR5, 0x4, UR6 ;  /* 0x00000004050608a5 */ /* 0x002fe6000f8e0206 */
[----:B------:R-:W1:Y:S03]  /*4b20*/  @!UP0 LDCU UR5, c[0x0][0xc80] ;  /* 0x00019000ff0587ac */ /* 0x000e660008000800 */
[----:B------:R-:W-:Y:S01]  /*4b30*/  IMAD.U32 R8, RZ, RZ, UR6 ;  /* 0x00000006ff087e24 */ /* 0x000fe2000f8e00ff */
[----:B------:R-:W-:Y:S05]  /*4b40*/  MOV R9, UR7 ;  /* 0x0000000700097c02 */ /* 0x000fea0008000f00 */
[----:B-----5:R3:W5:Y:S02]  /*4b50*/  @P0 LDG.E R49, desc[UR54][R8.64] ;  /* 0x0000003608310981 */ /* 0x020764000c1e1900 */
[----:B-1-3--:R-:W-:Y:S07]  /*4b60*/  @!P0 IMAD.U32 R49, RZ, RZ, UR5 ;  /* 0x00000005ff318e24 */ /* 0x00afee000f8e00ff */
.L_x_72:
[----:B-----5:R-:W-:Y:S01]  /*4b70*/  @!P4 FSETP.EQ.AND P0, PT, R49, RZ, PT ;  /* 0x000000ff3100c20b */ /* 0x020fe20003f02000 */
[----:B------:R-:W-:Y:S01]  /*4b80*/  @!UPT UIADD3 URZ, UPT, UPT, URZ, URZ, URZ ;  /* 0x000000fffffff290 */ /* 0x000fe2000fffe0ff */
[----:B------:R-:W-:Y:S11]  /*4b90*/  @!P4 BRA `(.L_x_73) ;  /* 0x000000000014c947 */ /* 0x000ff60003800000 */
[----:B------:R-:W-:Y:S02]  /*4ba0*/  LOP3.LUT P2, RZ, R88, 0xff, RZ, 0xc0, !PT ;  /* 0x000000ff58ff7812 */ /* 0x000fe4000784c0ff */
[----:B------:R-:W-:Y:S04]  /*4bb0*/  PLOP3.LUT P0, PT, PT, PT, UP0, 0x80, 0x8 ;  /* 0x000000000008781c */ /* 0x000fe80003f0f008 */
[----:B------:R-:W-:Y:S07]  /*4bc0*/  PLOP3.LUT P0, PT, P0, PT, PT, 0x8, 0x80 ;  /* 0x000000000080781c */ /* 0x000fee000070e170 */
[----:B------:R-:W-:Y:S11]  /*4bd0*/  @P2 FSETP.EQ.AND P0, PT, R49, RZ, PT ;  /* 0x000000ff3100220b */ /* 0x000ff60003f02000 */
[----:B------:R-:W-:Y:S02]  /*4be0*/  @!UPT UIADD3 URZ, UPT, UPT, URZ, URZ, URZ ;  /* 0x000000fffffff290 */ /* 0x000fe4000fffe0ff */
.L_x_73:
[----:B------:R-:W3:Y:S01]  /*4bf0*/  SYNCS.PHASECHK.TRANS64.TRYWAIT P2, [UR4+0x40], R24 ;  /* 0x00004018ff0075a7 */ /* 0x000ee20008041104 */
[----:B------:R-:W-:Y:S04]  /*4c00*/  ELECT P4, URZ, PT ;  /* 0x0000000000ff782f */ /* 0x000fe80003880000 */
[----:B------:R-:W-:Y:S11]  /*4c10*/  PLOP3.LUT P4, PT, P0, P4, PT, 0xf2, 0x2f ;  /* 0x00000000002f781c */ /* 0x000ff60000789e72 */
[----:B------:R-:W-:Y:S02]  /*4c20*/  @!UPT UIADD3 URZ, UPT, UPT, URZ, URZ, URZ ;  /* 0x000000fffffff290 */ /* 0x000fe4000fffe0ff */
[----:B--2---:R-:W-:Y:S05]  /*4c30*/  @!P4 IADD3 R8, P0, PT, R30, 0x980, RZ ;  /* 0x000009801e08c810 */ /* 0x004fea0007f1e0ff */
[----:B-1----:R-:W-:Y:S01]  /*4c40*/  @!P4 IMAD.X R2, RZ, RZ, R31, P0 ;  /* 0x000000ffff02c224 */ /* 0x002fe200000e061f */
[----:B---3--:R-:W-:Y:S07]  /*4c50*/  @!P2 BRA `(.L_x_74) ;  /* 0x000000500038a947 */ /* 0x008fee0003800000 */
.L_x_153:
[----:B------:R-:W-:Y:S01]  /*4c60*/  @!P4 R2UR UR6, R8 ;  /* 0x000000000806c2ca */ /* 0x000fe200000e0000 */
[----:B------:R-:W-:Y:S01]  /*4c70*/  VOTEU.ALL UP1, P4 ;  /* 0x0000000000ff7886 */ /* 0x000fe20002020000 */
[----:B------:R-:W-:Y:S01]  /*4c80*/  @!P4 R2UR UR5, R2 ;  /* 0x000000000205c2ca */ /* 0x000fe200000e0000 */
[----:B-1----:R-:W-:Y:S01]  /*4c90*/  @!P4 IMAD.MOV.U32 R0, RZ, RZ, 0x2000 ;  /* 0x00002000ff00c424 */ /* 0x002fe200078e00ff */
[----:B------:R-:W-:Y:S01]  /*4ca0*/  UMOV UR8, 0x0 ;  /* 0x0000000000087882 */ /* 0x000fe20000000000 */
[----:B------:R-:W-:Y:S01]  /*4cb0*/  UMOV UR9, 0x10000000 ;  /* 0x1000000000097882 */ /* 0x000fe20000000000 */
[----:B------:R-:W-:Y:S01]  /*4cc0*/  @!UP1 UIADD3 UR32, UPT, UPT, UR4, 0x200, URZ ;  /* 0x0000020004209890 */ /* 0x000fe2000fffe0ff */
[----:B------:R-:W-:Y:S01]  /*4cd0*/  VOTEU.ALL UP1, P4 ;  /* 0x0000000000ff7886 */ /* 0x000fe20002020000 */
[----:B------:R-:W-:Y:S05]  /*4ce0*/  UMOV UR36, UR52 ;  /* 0x0000003400247c82 */ /* 0x000fea0008000000 */
[----:B------:R-:W-:Y:S02]  /*4cf0*/  IMAD.U32 R8, RZ, RZ, UR6 ;  /* 0x00000006ff087e24 */ /* 0x000fe4000f8e00ff */
[----:B------:R-:W-:Y:S01]  /*4d00*/  IMAD.U32 R9, RZ, RZ, UR5 ;  /* 0x00000005ff097e24 */ /* 0x000fe2000f8e00ff */
[----:B------:R-:W-:Y:S02]  /*4d10*/  UPRMT UR5, UR45, 0x654, UR33 ;  /* 0x000006542d057896 */ /* 0x000fe40008000021 */
[----:B------:R-:W-:Y:S02]  /*4d20*/  @!P4 R2UR UR6, R8 ;  /* 0x000000000806c2ca */ /* 0x000fe400000e0000 */
[----:B------:R-:W-:Y:S02]  /*4d30*/  @!P4 R2UR UR7, R9 ;  /* 0x000000000907c2ca */ /* 0x000fe400000e0000 */
[----:B------:R-:W-:Y:S05]  /*4d40*/  @!P4 IADD3 R8, P0, PT, R30, 0x980, RZ ;  /* 0x000009801e08c810 */ /* 0x000fea0007f1e0ff */
[----:B------:R-:W-:Y:S06]  /*4d50*/  @!P4 IMAD.X R2, RZ, RZ, R31, P0 ;  /* 0x000000ffff02c224 */ /* 0x000fec00000e061f */
[----:B------:R1:W-:Y:S01]  /*4d60*/  @!UP1 UTMALDG.3D [UR32], [UR6], desc[UR8] ;  /* 0x00000820060095b4 */ /* 0x0003e20008011000 */
[----:B------:R1:W-:Y:S01]  /*4d70*/  @!P4 SYNCS.ARRIVE.TRANS64.RED.A0TR RZ, [UR4+0x20], R0 ;  /* 0x00002000ffffc9a7 */ /* 0x0003e20008300404 */
[----:B------:R-:W-:Y:S01]  /*4d80*/  SYNCS.ARRIVE.TRANS64.RED.A1T0 RZ, [UR5], RZ ;  /* 0x000000ffffff79a7 */ /* 0x000fe20008100405 */
[----:B------:R-:W2:Y:S02]  /*4d90*/  SYNCS.PHASECHK.TRANS64.TRYWAIT P2, [UR4+0x48], R24 ;  /* 0x00004818ff0075a7 */ /* 0x000ea40008041104 */
[----:B-12---:R-:W-:Y:S05]  /*4da0*/  @!P2 BRA `(.L_x_75) ;  /* 0x0000004c00fca947 */ /* 0x006fea0003800000 */
.L_x_155:
[----:B------:R-:W-:Y:S01]  /*4db0*/  @!P4 R2UR UR6, R8 ;  /* 0x000000000806c2ca */ /* 0x000fe200000e0000 */
[----:B------:R-:W-:Y:S01]  /*4dc0*/  VOTEU.ALL UP1, P4 ;  /* 0x0000000000ff7886 */ /* 0x000fe20002020000 */
[----:B------:R-:W-:Y:S01]  /*4dd0*/  @!P4 R2UR UR5, R2 ;  /* 0x000000000205c2ca */ /* 0x000fe200000e0000 */
[----:B-1----:R-:W-:Y:S01]  /*4de0*/  @!P4 IMAD.MOV.U32 R0, RZ, RZ, 0x2000 ;  /* 0x00002000ff00c424 */ /* 0x002fe200078e00ff */
[----:B------:R-:W-:Y:S01]  /*4df0*/  UMOV UR8, 0x0 ;  /* 0x0000000000087882 */ /* 0x000fe20000000000 */
[----:B------:R-:W-:Y:S01]  /*4e00*/  UMOV UR9, 0x10000000 ;  /* 0x1000000000097882 */ /* 0x000fe20000000000 */
[----:B------:R-:W-:Y:S02]  /*4e10*/  @!UP1 UIADD3 UR26, UPT, UPT, UR34, 0x20, URZ ;  /* 0x00000020221a9890 */ /* 0x000fe4000fffe0ff */
[----:B------:R-:W-:Y:S01]  /*4e20*/  @!UP1 UIADD3 UR24, UPT, UPT, UR4, 0x2200, URZ ;  /* 0x0000220004189890 */ /* 0x000fe2000fffe0ff */
[----:B------:R-:W-:Y:S01]  /*4e30*/  VOTEU.ALL UP1, P4 ;  /* 0x0000000000ff7886 */ /* 0x000fe20002020000 */
[----:B------:R-:W-:Y:S01]  /*4e40*/  UMOV UR27, UR35 ;  /* 0x00000023001b7c82 */ /* 0x000fe20008000000 */
[----:B------:R-:W-:Y:S02]  /*4e50*/  UMOV UR28, UR52 ;  /* 0x00000034001c7c82 */ /* 0x000fe40008000000 */
        /* <DEDUP_REMOVED lines=12> */
.L_x_157:
[----:B------:R-:W2:Y:S01]  /*4f20*/  LDC.64 R12, c[0x0][0xf18] ;  /* 0x0003c600ff0c7b82 */ /* 0x000ea20000000a00 */
[----:B------:R-:W-:Y:S01]  /*4f30*/  @!P4 R2UR UR5, R2 ;  /* 0x000000000205c2ca */ /* 0x000fe200000e0000 */
[----:B------:R-:W-:Y:S01]  /*4f40*/  VOTEU.ALL UP1, P4 ;  /* 0x0000000000ff7886 */ /* 0x000fe20002020000 */
[----:B------:R-:W-:Y:S01]  /*4f50*/  @!P4 R2UR UR6, R8 ;  /* 0x000000000806c2ca */ /* 0x000fe200000e0000 */
[----:B-1----:R-:W-:Y:S01]  /*4f60*/  @!P4 IMAD.MOV.U32 R0, RZ, RZ, 0x2000 ;  /* 0x00002000ff00c424 */ /* 0x002fe200078e00ff */
[----:B------:R-:W-:Y:S03]  /*4f70*/  UMOV UR8, 0x0 ;  /* 0x0000000000087882 */ /* 0x000fe60000000000 */
[----:B------:R-:W1:Y:S01]  /*4f80*/  @!P1 LDC R2, c[0x0][0xf0c] ;  /* 0x0003c300ff029b82 */ /* 0x000e620000000800 */
[----:B------:R-:W-:Y:S01]  /*4f90*/  @!UP1 UIADD3 UR18, UPT, UPT, UR34, 0x40, URZ ;  /* 0x0000004022129890 */ /* 0x000fe2000fffe0ff */
[----:B------:R-:W-:Y:S01]  /*4fa0*/  @P3 SHF.R.U32.HI R25, RZ, 0x10, R17 ;  /* 0x00000010ff193819 */ /* 0x000fe20000011611 */
[----:B------:R-:W-:Y:S01]  /*4fb0*/  @!UP1 UIADD3 UR16, UPT, UPT, UR4, 0x4200, URZ ;  /* 0x0000420004109890 */ /* 0x000fe2000fffe0ff */
[----:B------:R-:W-:Y:S01]  /*4fc0*/  VIADD R27, R27, 0x1 ;  /* 0x000000011b1b7836 */ /* 0x000fe20000000000 */
[----:B------:R-:W-:Y:S01]  /*4fd0*/  VOTEU.ALL UP1, P4 ;  /* 0x0000000000ff7886 */ /* 0x000fe20002020000 */
[----:B------:R-:W-:Y:S01]  /*4fe0*/  UMOV UR9, 0x10000000 ;  /* 0x1000000000097882 */ /* 0x000fe20000000000 */
[----:B------:R-:W-:Y:S01]  /*4ff0*/  UMOV UR19, UR35 ;  /* 0x0000002300137c82 */ /* 0x000fe20008000000 */
[----:B------:R-:W-:Y:S01]  /*5000*/  IMAD.U32 R9, RZ, RZ, UR5 ;  /* 0x00000005ff097e24 */ /* 0x000fe2000f8e00ff */
[----:B------:R-:W-:Y:S01]  /*5010*/  UMOV UR20, UR52 ;  /* 0x0000003400147c82 */ /* 0x000fe20008000000 */
[----:B------:R-:W-:Y:S01]  /*5020*/  IMAD.U32 R8, RZ, RZ, UR6 ;  /* 0x00000006ff087e24 */ /* 0x000fe2000f8e00ff */
[----:B------:R-:W-:Y:S02]  /*5030*/  UPRMT UR5, UR45, 0x654, UR17 ;  /* 0x000006542d057896 */ /* 0x000fe40008000011 */
[----:B------:R-:W-:Y:S02]  /*5040*/  @!P4 R2UR UR7, R9 ;  /* 0x000000000907c2ca */ /* 0x000fe400000e0000 */
[----:B------:R-:W-:Y:S02]  /*5050*/  @!P4 R2UR UR6, R8 ;  /* 0x000000000806c2ca */ /* 0x000fe400000e0000 */
[----:B------:R-:W3:Y:S11]  /*5060*/  LDC.64 R8, c[0x0][0xf10] ;  /* 0x0003c400ff087b82 */ /* 0x000ef60000000a00 */
[----:B------:R1:W-:Y:S01]  /*5070*/  @!UP1 UTMALDG.3D [UR16], [UR6], desc[UR8] ;  /* 0x00000810060095b4 */ /* 0x0003e20008011000 */
[----:B------:R5:W-:Y:S01]  /*5080*/  @!P4 SYNCS.ARRIVE.TRANS64.RED.A0TR RZ, [UR4+0x30], R0 ;  /* 0x00003000ffffc9a7 */ /* 0x000be20008300404 */
[C---:B---3--:R-:W-:Y:S01]  /*5090*/  @!P1 IMAD.HI.U32 R8, R11.reuse, R8, RZ ;  /* 0x000000080b089227 */ /* 0x048fe200078e00ff */
[----:B--2---:R-:W-:Y:S02]  /*50a0*/  @!P1 ISETP.NE.AND P0, PT, R12, 0x1, PT ;  /* 0x000000010c00980c */ /* 0x004fe40003f05270 */
[----:B-1----:R-:W-:Y:S01]  /*50b0*/  @!P1 ISETP.NE.AND P2, PT, R2, 0x1, PT ;  /* 0x000000010200980c */ /* 0x002fe20003f45270 */
[----:B------:R-:W-:Y:S01]  /*50c0*/  SYNCS.ARRIVE.TRANS64.RED.A1T0 RZ, [UR5], RZ ;  /* 0x000000ffffff79a7 */ /* 0x000fe20008100405 */
[C---:B------:R-:W-:Y:S01]  /*50d0*/  @!P1 IMAD.HI.U32 R13, R10.reuse, R13, RZ ;  /* 0x0000000d0a0d9227 */ /* 0x040fe200078e00ff */
[----:B------:R-:W-:Y:S04]  /*50e0*/  @!P1 SHF.R.U32.HI R8, RZ, R9, R8 ;  /* 0x00000009ff089219 */ /* 0x000fe80000011608 */
[----:B------:R-:W-:Y:S01]  /*50f0*/  @!P1 SEL R8, R11, R8, !P2 ;  /* 0x000000080b089207 */ /* 0x000fe20005000000 */
[----:B------:R-:W1:Y:S01]  /*5100*/  SYNCS.PHASECHK.TRANS64.TRYWAIT P5, [UR4+0x58], R24 ;  /* 0x00005818ff0075a7 */ /* 0x000e6200080a1104 */
[----:B-----5:R-:W2:Y:S02]  /*5110*/  @!P1 LDC R0, c[0x0][0xf20] ;  /* 0x0003c800ff009b82 */ /* 0x020ea40000000800 */
[----:B--2---:R-:W-:Y:S04]  /*5120*/  @!P1 SHF.R.U32.HI R0, RZ, R0, R13 ;  /* 0x00000000ff009219 */ /* 0x004fe8000001160d */
[----:B------:R-:W-:Y:S05]  /*5130*/  @!P1 SEL R9, R10, R0, !P0 ;  /* 0x000000000a099207 */ /* 0x000fea0004000000 */
[----:B------:R-:W-:Y:S02]  /*5140*/  @!P1 IMAD.IADD R0, R9, 0x1, -R8 ;  /* 0x0000000109009824 */ /* 0x000fe400078e0a08 */
[----:B------:R-:W-:Y:S02]  /*5150*/  @!P1 IMAD.IADD R8, R8, 0x1, -R9 ;  /* 0x0000000108089824 */ /* 0x000fe400078e0a09 */
[----:B------:R-:W-:Y:S02]  /*5160*/  @!P1 IMAD R11, R0, R2, R11 ;  /* 0x00000002000b9224 */ /* 0x000fe400078e020b */
[----:B------:R-:W-:Y:S01]  /*5170*/  @!P1 IMAD R10, R8, R12, R10 ;  /* 0x0000000c080a9224 */ /* 0x000fe200078e020a */
[----:B-1----:R-:W-:Y:S06]  /*5180*/  @!P5 BRA `(.L_x_77) ;  /* 0x0000004c0034d947 */ /* 0x002fec0003800000 */
.L_x_159:
[----:B------:R-:W-:Y:S01]  /*5190*/  @!P4 IADD3 R2, P0, PT, R30, 0x980, RZ ;  /* 0x000009801e02c810 */ /* 0x000fe20007f1e0ff */
[----:B------:R-:W-:Y:S01]  /*51a0*/  VOTEU.ALL UP1, P4 ;  /* 0x0000000000ff7886 */ /* 0x000fe20002020000 */
[----:B------:R-:W-:Y:S01]  /*51b0*/  UMOV UR18, 0x0 ;  /* 0x0000000000127882 */ /* 0x000fe20000000000 */
[----:B------:R-:W-:Y:S01]  /*51c0*/  UMOV UR19, 0x10000000 ;  /* 0x1000000000137882 */ /* 0x000fe20000000000 */
[----:B------:R-:W-:Y:S01]  /*51d0*/  @!P4 R2UR UR6, R2 ;  /* 0x000000000206c2ca */ /* 0x000fe200000e0000 */
[----:B-1----:R-:W-:Y:S01]  /*51e0*/  @!P4 IMAD.X R0, RZ, RZ, R31, P0 ;  /* 0x000000ffff00c224 */ /* 0x002fe200000e061f */
[----:B------:R-:W-:Y:S01]  /*51f0*/  @!UP1 UIADD3 UR10, UPT, UPT, UR34, 0x60, URZ ;  /* 0x00000060220a9890 */ /* 0x000fe2000fffe0ff */
[----:B------:R-:W-:Y:S01]  /*5200*/  IMAD.IADD R2, R10, 0x1, R86 ;  /* 0x000000010a027824 */ /* 0x000fe200078e0256 */
[----:B------:R-:W-:Y:S01]  /*5210*/  @!UP1 UIADD3 UR8, UPT, UPT, UR4, 0x6200, URZ ;  /* 0x0000620004089890 */ /* 0x000fe2000fffe0ff */
[----:B------:R-:W-:Y:S01]  /*5220*/  ISETP.NE.AND P0, PT, R27, 0x2, PT ;  /* 0x000000021b00780c */ /* 0x000fe20003f05270 */
[----:B------:R-:W-:Y:S01]  /*5230*/  @!UP1 UIADD3 UR9, UPT, UPT, UR4, 0x38, URZ ;  /* 0x0000003804099890 */ /* 0x000fe2000fffe0ff */
[----:B------:R-:W-:Y:S01]  /*5240*/  @!P4 R2UR UR5, R0 ;  /* 0x000000000005c2ca */ /* 0x000fe200000e0000 */
[----:B------:R-:W-:Y:S01]  /*5250*/  VOTEU.ALL UP1, P4 ;  /* 0x0000000000ff7886 */ /* 0x000fe20002020000 */
[----:B------:R-:W-:Y:S01]  /*5260*/  UMOV UR11, UR35 ;  /* 0x00000023000b7c82 */ /* 0x000fe20008000000 */
[----:B------:R-:W-:Y:S01]  /*5270*/  UMOV UR12, UR52 ;  /* 0x00000034000c7c82 */ /* 0x000fe20008000000 */
[----:B------:R-:W-:Y:S01]  /*5280*/  IMAD.IADD R0, R11, 0x1, R87 ;  /* 0x000000010b007824 */ /* 0x000fe200078e0257 */
[----:B------:R-:W-:Y:S01]  /*5290*/  @P3 R2UR UR52, R25 ;  /* 0x00000000193432ca */ /* 0x000fe200000e0000 */
[----:B------:R-:W-:Y:S01]  /*52a0*/  IMAD.U32 R8, RZ, RZ, UR6 ;  /* 0x00000006ff087e24 */ /* 0x000fe2000f8e00ff */
[----:B------:R-:W-:Y:S02]  /*52b0*/  LOP3.LUT R28, R28, 0x1, RZ, 0x3c, !PT ;  /* 0x000000011c1c7812 */ /* 0x000fe400078e3cff */
[----:B------:R-:W-:Y:S02]  /*52c0*/  R2UR UR20, R0 ;  /* 0x00000000001472ca */ /* 0x000fe400000e0000 */
[----:B------:R-:W-:Y:S02]  /*52d0*/  @!P4 R2UR UR6, R8 ;  /* 0x000000000806c2ca */ /* 0x000fe400000e0000 */
[----:B------:R-:W-:Y:S01]  /*52e0*/  IMAD.U32 R9, RZ, RZ, UR5 ;  /* 0x00000005ff097e24 */ /* 0x000fe2000f8e00ff */
[----:B------:R-:W-:Y:S02]  /*52f0*/  SEL R0, RZ, 0x1, P0 ;  /* 0x00000001ff007807 */ /* 0x000fe40000000000 */
[----:B------:R-:W-:Y:S02]  /*5300*/  SEL R27, R27, RZ, P0 ;  /* 0x000000ff1b1b7207 */ /* 0x000fe40000000000 */
[----:B------:R-:W-:Y:S02]  /*5310*/  @!P4 R2UR UR7, R9 ;  /* 0x000000000907c2ca */ /* 0x000fe400000e0000 */
[----:B------:R-:W-:Y:S11]  /*5320*/  LOP3.LUT R26, R26, R0, RZ, 0x3c, !PT ;  /* 0x000000001a1a7212 */ /* 0x000ff600078e3cff */
[----:B------:R1:W-:Y:S01]  /*5330*/  @!UP1 UTMALDG.3D [UR8], [UR6], desc[UR18] ;  /* 0x00001208060095b4 */ /* 0x0003e20008011000 */
[----:B------:R3:W-:Y:S01]  /*5340*/  @!P4 SYNCS.ARRIVE.TRANS64.RED.A0TR RZ, [UR4+0x38], R23 ;  /* 0x00003817ffffc9a7 */ /* 0x0007e20008300404 */
[----:B------:R-:W-:Y:S01]  /*5350*/  UPLOP3.LUT UP1, UPT, UPT, UPT, UPT, 0x80, 0x8 ;  /* 0x000000000008789c */ /* 0x000fe20003f2f070 */
[----:B------:R-:W-:Y:S01]  /*5360*/  SYNCS.ARRIVE.TRANS64.RED.A1T0 RZ, [UR13], RZ ;  /* 0x000000ffffff79a7 */ /* 0x000fe2000810040d */
[----:B-1----:R-:W-:Y:S01]  /*5370*/  R2UR UR12, R2 ;  /* 0x00000000020c72ca */ /* 0x002fe200000e0000 */
[----:B------:R-:W-:Y:S03]  /*5380*/  @!UPT UIADD3 URZ, UPT, UPT, URZ, URZ, URZ ;  /* 0x000000fffffff290 */ /* 0x000fe6000fffe0ff */
[----:B------:R-:W-:Y:S11]  /*5390*/  @P3 BRA `(.L_x_78) ;  /* 0xfffffff0009c3947 */ /* 0x000ff6000383ffff */
[----:B------:R-:W-:-:S04]  /*53a0*/  SHF.L.U32 R2, R28, 0x1f, RZ ;  /* 0x0000001f1c027819 */ /* 0x000fc800000006ff */
[----:B------:R-:W1:Y:S02]  /*53b0*/  SYNCS.PHASECHK.TRANS64.TRYWAIT P0, [UR4+0x40], R2 ;  /* 0x00004002ff0075a7 */ /* 0x000e640008001104 */
[----:B-1----:R-:W-:Y:S05]  /*53c0*/  @!P0 BRA `(.L_x_79) ;  /* 0x0000004800bc8947 */ /* 0x002fea0003800000 */
.L_x_161:
[----:B------:R-:W2:Y:S02]  /*53d0*/  SYNCS.PHASECHK.TRANS64.TRYWAIT P0, [UR4+0x48], R2 ;  /* 0x00004802ff0075a7 */ /* 0x000ea40008001104 */
[----:B--2---:R-:W-:Y:S05]  /*53e0*/  @!P0 BRA `(.L_x_80) ;  /* 0x0000004800cc8947 */ /* 0x004fea0003800000 */
.L_x_163:
[----:B------:R-:W2:Y:S02]  /*53f0*/  SYNCS.PHASECHK.TRANS64.TRYWAIT P0, [UR4+0x50], R2 ;  /* 0x00005002ff0075a7 */ /* 0x000ea40008001104 */
[----:B--2---:R-:W-:Y:S05]  /*5400*/  @!P0 BRA `(.L_x_81) ;  /* 0x0000004800dc8947 */ /* 0x004fea0003800000 */
.L_x_165:
[----:B-1----:R-:W-:-:S07]  /*5410*/  MOV R0, UR4 ;  /* 0x0000000400007c02 */ /* 0x002fce0008000f00 */
.L_x_82:
[----:B-1----:R-:W-:-:S04]  /*5420*/  SHF.L.U32 R2, R28, 0x1f, RZ ;  /* 0x0000001f1c027819 */ /* 0x002fc800000006ff */
[----:B------:R1:W2:Y:S03]  /*5430*/  SYNCS.PHASECHK.TRANS64.TRYWAIT P0, [R0+URZ+0x58], R2 ;  /* 0x00005802000075a7 */ /* 0x0002a600080011ff */
[----:B--2---:R-:W-:Y:S05]  /*5440*/  @!P0 NANOSLEEP.SYNCS 0x989680 ;  /* 0x009896800000895d */ /* 0x004fea0003900000 */
[----:B------:R-:W2:Y:S02]  /*5450*/  @!P0 SYNCS.PHASECHK.TRANS64 P0, [R0+URZ+0x58], R2 ;  /* 0x00005802000085a7 */ /* 0x000ea400080010ff */
[----:B--2---:R-:W-:Y:S05]  /*5460*/  @P0 EXIT ;  /* 0x000000000000094d */ /* 0x004fea0003800000 */
[----:B------:R-:W-:Y:S05]  /*5470*/  BRA `(.L_x_82) ;  /* 0xfffffffc00e87947 */ /* 0x000fea000383ffff */
.L_x_67:
[----:B------:R-:W-:-:S06]  /*5480*/  UISETP.GE.AND UP1, UPT, UR22, 0x4, UPT ;  /* 0x000000041600788c */ /* 0x000fcc000bf26270 */
[----:B------:R-:W-:-:S13]  /*5490*/  PLOP3.LUT P0, PT, PT, PT, UP1, 0x80, 0x8 ;  /* 0x000000000008781c */ /* 0x000fda0003f0f018 */
[----:B------:R-:W-:Y:S05]  /*54a0*/  @!P0 EXIT ;  /* 0x000000000000894d */ /* 0x000fea0003800000 */
[----:B------:R-:W-:Y:S01]  /*54b0*/  BAR.SYNC.DEFER_BLOCKING 0x6, 0xa0 ;  /* 0x0182800000007b1d */ /* 0x000fe20000010000 */
[C---:B------:R-:W-:Y:S01]  /*54c0*/  IMAD.SHL.U32 R2, R101.reuse, 0x20, RZ ;  /* 0x0000002065027824 */ /* 0x040fe200078e00ff */
[C---:B------:R-:W-:Y:S01]  /*54d0*/  SHF.L.U32 R46, R101.reuse, 0x10, RZ ;  /* 0x00000010652e7819 */ /* 0x040fe200000006ff */
[C---:B------:R-:W-:Y:S01]  /*54e0*/  IMAD.SHL.U32 R100, R101.reuse, 0x4, RZ ;  /* 0x0000000465647824 */ /* 0x040fe200078e00ff */
[C---:B------:R-:W-:Y:S01]  /*54f0*/  LOP3.LUT R102, R101.reuse, 0x60, RZ, 0xc0, !PT ;  /* 0x0000006065667812 */ /* 0x040fe200078ec0ff */
[----:B------:R-:W-:Y:S01]  /*5500*/  HFMA2 R97, -RZ, RZ, 0, 5.9604644775390625e-08 ;  /* 0x00000001ff617431 */ /* 0x000fe200000001ff */
[----:B------:R-:W-:Y:S02]  /*5510*/  UMOV UR36, 0x400 ;  /* 0x0000040000247882 */ /* 0x000fe40000000000 */
[----:B------:R-:W1:Y:S01]  /*5520*/  LDC R91, c[0x0][0x370] ;  /* 0x0000dc00ff5b7b82 */ /* 0x000e620000000800 */
[----:B------:R-:W-:Y:S01]  /*5530*/  ULEA UR36, UR45, UR36, 0x18 ;  /* 0x000000242d247291 */ /* 0x000fe2000f8ec0ff */
[----:B------:R-:W-:Y:S01]  /*5540*/  LOP3.LUT R3, R2, 0xc0, RZ, 0xc0, !PT ;  /* 0x000000c002037812 */ /* 0x000fe200078ec0ff */
[----:B------:R-:W-:Y:S01]  /*5550*/  HFMA2 R95, -RZ, RZ, 0, 0 ;  /* 0x00000000ff5f7431 */ /* 0x000fe200000001ff */
[----:B------:R-:W-:Y:S01]  /*5560*/  LOP3.LUT R99, R101, 0x2, RZ, 0xc0, !PT ;  /* 0x0000000265637812 */ /* 0x000fe200078ec0ff */
[----:B------:R-:W-:Y:S01]  /*5570*/  UIADD3 UR4, UPT, UPT, UR36, 0x200, URZ ;  /* 0x0000020024047890 */ /* 0x000fe2000fffe0ff */
[----:B------:R-:W-:Y:S01]  /*5580*/  LOP3.LUT R100, R3, 0x18, R100, 0xf8, !PT ;  /* 0x0000001803647812 */ /* 0x000fe200078ef864 */
[----:B------:R-:W-:Y:S01]  /*5590*/  IMAD.MOV.U32 R45, RZ, RZ, RZ ;  /* 0x000000ffff2d7224 */ /* 0x000fe200078e00ff */
[----:B------:R-:W2:Y:S01]  /*55a0*/  LDC R42, c[0x0][0xf0c] ;  /* 0x0003c300ff2a7b82 */ /* 0x000ea20000000800 */
[----:B------:R-:W-:Y:S01]  /*55b0*/  LOP3.LUT R46, R46, 0x600000, RZ, 0xc0, !PT ;  /* 0x006000002e2e7812 */ /* 0x000fe200078ec0ff */
[----:B------:R-:W-:Y:S01]  /*55c0*/  IMAD.MOV.U32 R105, RZ, RZ, RZ ;  /* 0x000000ffff697224 */ /* 0x000fe200078e00ff */
[----:B------:R-:W-:Y:S01]  /*55d0*/  LOP3.LUT R100, R100, 0xf20, R2, 0xf8, !PT ;  /* 0x00000f2064647812 */ /* 0x000fe200078ef802 */
[----:B------:R-:W-:Y:S01]  /*55e0*/  IMAD.U32 R93, RZ, RZ, UR4 ;  /* 0x00000004ff5d7e24 */ /* 0x000fe2000f8e00ff */
[----:B------:R-:W-:Y:S01]  /*55f0*/  LOP3.LUT R101, R101, 0x4, RZ, 0xc0, !PT ;  /* 0x0000000465657812 */ /* 0x000fe200078ec0ff */
[----:B------:R-:W4:Y:S01]  /*5600*/  LDCU.64 UR50, c[0x0][0x348] ;  /* 0x00006900ff3277ac */ /* 0x000f220008000a00 */
[----:B------:R-:W-:Y:S01]  /*5610*/  MOV R96, RZ ;  /* 0x000000ff00607202 */ /* 0x000fe20000000f00 */
[----:B------:R-:W1:Y:S01]  /*5620*/  LDC R89, c[0x0][0xf20] ;  /* 0x0003c800ff597b82 */ /* 0x000e620000000800 */
[----:B------:R-:W3:Y:S01]  /*5630*/  LDS R0, [UR36+0x100] ;  /* 0x00010024ff007984 */ /* 0x000ee20008000800 */
[----:B------:R-:W-:Y:S01]  /*5640*/  IMAD R100, R100, 0x2, R93 ;  /* 0x0000000264647824 */ /* 0x000fe200078e025d */
[----:B------:R-:W1:Y:S03]  /*5650*/  LDCU.64 UR46, c[0x0][0xc88] ;  /* 0x00019100ff2e77ac */ /* 0x000e660008000a00 */
[--C-:B------:R-:W-:Y:S01]  /*5660*/  IMAD R99, R99, -0x10, R100.reuse ;  /* 0xfffffff063637824 */ /* 0x100fe200078e0264 */
[----:B------:R-:W1:Y:S01]  /*5670*/  LDCU.64 UR48, c[0x0][0xc90] ;  /* 0x00019200ff3077ac */ /* 0x000e620008000a00 */
[----:B------:R-:W1:Y:S01]  /*5680*/  LDC R41, c[0x0][0xf30] ;  /* 0x0003cc00ff297b82 */ /* 0x000e620000000800 */
[----:B------:R-:W-:Y:S01]  /*5690*/  IMAD R98, R101, -0x10, R100 ;  /* 0xfffffff065627824 */ /* 0x000fe200078e0264 */
[----:B------:R-:W-:Y:S01]  /*56a0*/  UMOV UR39, URZ ;  /* 0x000000ff00277c82 */ /* 0x000fe20008000000 */
[----:B------:R-:W-:-:S05]  /*56b0*/  UMOV UR37, URZ ;  /* 0x000000ff00257c82 */ /* 0x000fca0008000000 */
[----:B------:R-:W1:Y:S08]  /*56c0*/  LDC.64 R84, c[0x0][0xf10] ;  /* 0x0003c400ff547b82 */ /* 0x000e700000000a00 */
[----:B------:R-:W1:Y:S08]  /*56d0*/  LDC.64 R38, c[0x0][0xf18] ;  /* 0x0003c600ff267b82 */ /* 0x000e700000000a00 */
[----:B------:R-:W1:Y:S08]  /*56e0*/  LDC.64 R36, c[0x0][0xf28] ;  /* 0x0003ca00ff247b82 */ /* 0x000e700000000a00 */
[----:B------:R-:W1:Y:S01]  /*56f0*/  LDC.64 R82, c[0x0][0xcb0] ;  /* 0x00032c00ff527b82 */ /* 0x000e620000000a00 */
[----:B---3--:R-:W-:-:S07]  /*5700*/  IMAD.IADD R46, R0, 0x1, R46 ;  /* 0x00000001002e7824 */ /* 0x008fce00078e022e */
[----:B------:R-:W3:Y:S08]  /*5710*/  LDC.64 R80, c[0x0][0xca8] ;  /* 0x00032a00ff507b82 */ /* 0x000ef00000000a00 */
[----:B--2-4-:R-:W1:Y:S02]  /*5720*/  LDC R90, c[0x0][0x374] ;  /* 0x0000dd00ff5a7b82 */ /* 0x014e640000000800 */
.L_x_126:
[----:B------:R-:W-:Y:S02]  /*5730*/  LEA R0, R105, UR36, 0x3 ;  /* 0x0000002469007c11 */ /* 0x000fe4000f8e18ff */
[----:B------:R-:W-:Y:S02]  /*5740*/  SHF.L.U32 R2, R95, 0x1f, RZ ;  /* 0x0000001f5f027819 */ /* 0x000fe400000006ff */
[----:B-1----:R-:W-:Y:S02]  /*5750*/  LEA R16, R105, UR36, 0x4 ;  /* 0x0000002469107c11 */ /* 0x002fe4000f8e20ff */
[----:B------:R-:W2:Y:S02]  /*5760*/  SYNCS.PHASECHK.TRANS64.TRYWAIT P0, [R0+URZ+0x70], R2 ;  /* 0x00007002000075a7 */ /* 0x000ea400080011ff */
[----:B--23--:R-:W-:Y:S05]  /*5770*/  @!P0 BRA `(.L_x_83) ;  /* 0x0000004800188947 */ /* 0x00cfea0003800000 */
.L_x_166:
[----:B------:R-:W4:Y:S01]  /*5780*/  LDC.64 R10, c[0x0][0xf10] ;  /* 0x0003c400ff0a7b82 */ /* 0x000f220000000a00 */
[----:B------:R-:W3:Y:S01]  /*5790*/  LDS.128 R16, [R16+0xe0] ;  /* 0x0000e00010107984 */ /* 0x000ee20000000c00 */
[----:B-1----:R-:W-:Y:S01]  /*57a0*/  ISETP.NE.AND P1, PT, R41, 0x1, PT ;  /* 0x000000012900780c */ /* 0x002fe20003f25270 */
[----:B--2---:R-:W-:Y:S01]  /*57b0*/  VIADD R0, R0, 0x80 ;  /* 0x0000008000007836 */ /* 0x004fe20000000000 */
[----:B------:R-:W-:Y:S04]  /*57c0*/  ISETP.GE.AND P0, PT, R40, 0x1, PT ;  /* 0x000000012800780c */ /* 0x000fe80003f06270 */
[----:B------:R-:W1:Y:S01]  /*57d0*/  LDC.64 R8, c[0x0][0xf18] ;  /* 0x0003c600ff087b82 */ /* 0x000e620000000a00 */
[----:B------:R-:W-:Y:S01]  /*57e0*/  PRMT R0, RZ, 0x654, R0 ;  /* 0x00000654ff007816 */ /* 0x000fe20000000000 */
[----:B------:R-:W-:Y:S01]  /*57f0*/  @!PT LDS RZ, [RZ] ;  /* 0x00000000fffff984 */ /* 0x000fe20000000800 */
[----:B------:R-:W-:Y:S01]  /*5800*/  @!PT LDS RZ, [RZ] ;  /* 0x00000000fffff984 */ /* 0x000fe20000000800 */
[----:B------:R-:W-:Y:S01]  /*5810*/  @!PT LDS RZ, [RZ] ;  /* 0x00000000fffff984 */ /* 0x000fe20000000800 */
[----:B------:R-:W-:Y:S01]  /*5820*/  @!PT LDS RZ, [RZ] ;  /* 0x00000000fffff984 */ /* 0x000fe20000000800 */
[----:B------:R2:W-:Y:S06]  /*5830*/  MEMBAR.ALL.CTA ;  /* 0x0000000000007992 */ /* 0x0005ec0000008000 */
[----:B--2---:R-:W2:Y:S01]  /*5840*/  FENCE.VIEW.ASYNC.S ;  /* 0x00000000000073c6 */ /* 0x004ea20000000000 */
[----:B------:R-:W1:Y:S08]  /*5850*/  @!P1 LDC R12, c[0x0][0xf20] ;  /* 0x0003c800ff0c9b82 */ /* 0x000e700000000800 */
[----:B------:R-:W1:Y:S01]  /*5860*/  @!P1 LDC R7, c[0x0][0xf0c] ;  /* 0x0003c300ff079b82 */ /* 0x000e620000000800 */
[----:B--2---:R2:W-:Y:S01]  /*5870*/  SYNCS.ARRIVE.TRANS64.RED.A1T0 RZ, [R0+URZ], RZ ;  /* 0x000000ff00ff79a7 */ /* 0x0045e200081004ff */
[----:B---3--:R-:W-:Y:S04]  /*5880*/  LOP3.LUT P4, RZ, R18, 0x1, RZ, 0xc0, !PT ;  /* 0x0000000112ff7812 */ /* 0x008fe8000788c0ff */
[----:B------:R-:W-:Y:S09]  /*5890*/  P2R R103, PR, RZ, 0x10 ;  /* 0x00000010ff677803 */ /* 0x000ff20000000000 */
[----:B------:R-:W-:Y:S02]  /*58a0*/  @P4 MOV R44, R16 ;  /* 0x00000010002c4202 */ /* 0x000fe40000000f00 */
[----:B------:R-:W-:Y:S01]  /*58b0*/  @P4 LOP3.LUT R43, R17, 0xffff, RZ, 0xc0, !PT ;  /* 0x0000ffff112b4812 */ /* 0x000fe200078ec0ff */
[----:B--2-4-:R-:W-:Y:S06]  /*58c0*/  @!P0 BRA `(.L_x_84) ;  /* 0x0000000000a48947 */ /* 0x014fec0003800000 */
[----:B------:R-:W-:Y:S01]  /*58d0*/  IMAD.HI.U32 R0, R90, R39, RZ ;  /* 0x000000275a007227 */ /* 0x000fe200078e00ff */
[----:B------:R-:W-:Y:S02]  /*58e0*/  ISETP.NE.AND P0, PT, R38, 0x1, PT ;  /* 0x000000012600780c */ /* 0x000fe40003f05270 */
[----:B------:R-:W-:Y:S01]  /*58f0*/  ISETP.NE.AND P2, PT, R40, 0x1, PT ;  /* 0x000000012800780c */ /* 0x000fe20003f45270 */
[----:B------:R-:W-:Y:S01]  /*5900*/  IMAD.HI.U32 R4, R91, R84, RZ ;  /* 0x000000545b047227 */ /* 0x000fe200078e00ff */
[----:B------:R-:W-:Y:S02]  /*5910*/  SHF.R.U32.HI R0, RZ, R89, R0 ;  /* 0x00000059ff007219 */ /* 0x000fe40000011600 */
[----:B------:R-:W-:Y:S01]  /*5920*/  ISETP.NE.AND P3, PT, R42, 0x1, PT ;  /* 0x000000012a00780c */ /* 0x000fe20003f65270 */
[----:B------:R-:W-:Y:S01]  /*5930*/  IMAD.HI.U32 R6, R43, R39, RZ ;  /* 0x000000272b067227 */ /* 0x000fe200078e00ff */
[-C--:B------:R-:W-:Y:S02]  /*5940*/  SHF.R.U32.HI R4, RZ, R85.reuse, R4 ;  /* 0x00000055ff047219 */ /* 0x080fe40000011604 */
[----:B------:R-:W-:Y:S01]  /*5950*/  SEL R0, R90, R0, !P0 ;  /* 0x000000005a007207 */ /* 0x000fe20004000000 */
[----:B------:R-:W-:Y:S01]  /*5960*/  IMAD.HI.U32 R5, R44, R84, RZ ;  /* 0x000000542c057227 */ /* 0x000fe200078e00ff */
[----:B------:R-:W-:Y:S03]  /*5970*/  SEL R4, R91, R4, !P3 ;  /* 0x000000045b047207 */ /* 0x000fe60005800000 */
[-C--:B------:R-:W-:Y:S01]  /*5980*/  IMAD.HI.U32 R3, R0, R36.reuse, RZ ;  /* 0x0000002400037227 */ /* 0x080fe200078e00ff */
[----:B------:R-:W-:Y:S03]  /*5990*/  SHF.R.U32.HI R5, RZ, R85, R5 ;  /* 0x00000055ff057219 */ /* 0x000fe60000011605 */
[----:B------:R-:W-:Y:S01]  /*59a0*/  IMAD.HI.U32 R2, R4, R36, RZ ;  /* 0x0000002404027227 */ /* 0x000fe200078e00ff */
[----:B------:R-:W-:Y:S02]  /*59b0*/  @P2 SHF.R.U32.HI R0, RZ, R37, R3 ;  /* 0x00000025ff002219 */ /* 0x000fe40000011603 */
[----:B------:R-:W-:Y:S02]  /*59c0*/  SHF.R.U32.HI R3, RZ, R89, R6 ;  /* 0x00000059ff037219 */ /* 0x000fe40000011606 */
[----:B------:R-:W-:Y:S01]  /*59d0*/  @P2 SHF.R.U32.HI R4, RZ, R37, R2 ;  /* 0x00000025ff042219 */ /* 0x000fe20000011602 */
[----:B------:R-:W-:Y:S01]  /*59e0*/  IMAD R0, R40, R0, RZ ;  /* 0x0000000028007224 */ /* 0x000fe200078e02ff */
[----:B------:R-:W-:Y:S02]  /*59f0*/  SEL R3, R43, R3, !P0 ;  /* 0x000000032b037207 */ /* 0x000fe40004000000 */
[----:B------:R-:W-:Y:S01]  /*5a00*/  SEL R2, R44, R5, !P3 ;  /* 0x000000052c027207 */ /* 0x000fe20005800000 */
[----:B------:R-:W-:Y:S01]  /*5a10*/  IMAD R5, R40, R4, RZ ;  /* 0x0000000428057224 */ /* 0x000fe200078e02ff */
[C---:B------:R-:W-:Y:S01]  /*5a20*/  ISETP.GE.AND P0, PT, R3.reuse, R0, PT ;  /* 0x000000000300720c */ /* 0x040fe20003f06270 */
[C---:B------:R-:W-:Y:S03]  /*5a30*/  IMAD.HI.U32 R0, R3.reuse, R36, RZ ;  /* 0x0000002403007227 */ /* 0x040fe600078e00ff */
[C---:B------:R-:W-:Y:S02]  /*5a40*/  ISETP.GE.OR P0, PT, R2.reuse, R5, P0 ;  /* 0x000000050200720c */ /* 0x040fe40000706670 */
[----:B------:R-:W-:Y:S04]  /*5a50*/  SHF.R.U32.HI R0, RZ, R37, R0 ;  /* 0x00000025ff007219 */ /* 0x000fe80000011600 */
[C---:B------:R-:W-:Y:S05]  /*5a60*/  SEL R6, R3.reuse, R0, !P2 ;  /* 0x0000000003067207 */ /* 0x040fea0005000000 */
        /* <DEDUP_REMOVED lines=14> */
[----:B------:R-:W-:Y:S07]  /*5b50*/  IMAD R43, R3, R38, R43 ;  /* 0x00000026032b7224 */ /* 0x000fee00078e022b */
.L_x_84:
[----:B-1----:R-:W-:Y:S01]  /*5b60*/  @!P1 IMAD.HI.U32 R2, R43, R9, RZ ;  /* 0x000000092b029227 */ /* 0x002fe200078e00ff */
[----:B------:R-:W-:Y:S01]  /*5b70*/  @!P1 ISETP.NE.AND P0, PT, R8, 0x1, PT ;  /* 0x000000010800980c */ /* 0x000fe20003f05270 */
[----:B------:R-:W-:Y:S01]  /*5b80*/  USHF.L.U32 UR42, UR20, 0x7, URZ ;  /* 0x00000007142a7899 */ /* 0x000fe200080006ff */
[----:B------:R-:W-:Y:S01]  /*5b90*/  @!P1 ISETP.NE.AND P2, PT, R7, 0x1, PT ;  /* 0x000000010700980c */ /* 0x000fe20003f45270 */
[C---:B------:R-:W-:Y:S01]  /*5ba0*/  @!P1 IMAD.HI.U32 R0, R44.reuse, R10, RZ ;  /* 0x0000000a2c009227 */ /* 0x040fe200078e00ff */
[----:B------:R-:W-:Y:S01]  /*5bb0*/  @!P1 SHF.R.U32.HI R2, RZ, R12, R2 ;  /* 0x0000000cff029219 */ /* 0x000fe20000011602 */
[----:B------:R-:W-:Y:S01]  /*5bc0*/  USHF.L.U32 UR41, UR12, 0x7, URZ ;  /* 0x000000070c297899 */ /* 0x000fe200080006ff */
[----:B------:R-:W-:Y:S01]  /*5bd0*/  @P4 SHF.R.U32.HI R94, RZ, 0x10, R17 ;  /* 0x00000010ff5e4819 */ /* 0x000fe20000011611 */
[----:B------:R-:W-:Y:S01]  /*5be0*/  VIADD R105, R105, 0x1 ;  /* 0x0000000169697836 */ /* 0x000fe20000000000 */
[----:B------:R-:W-:Y:S01]  /*5bf0*/  @!P1 SEL R2, R43, R2, !P0 ;  /* 0x000000022b029207 */ /* 0x000fe20004000000 */
[----:B------:R-:W-:Y:S01]  /*5c00*/  BSSY.RECONVERGENT B6, `(.L_x_85) ;  /* 0x0000028000067945 */ /* 0x000fe20003800200 */
[----:B------:R-:W-:Y:S02]  /*5c10*/  @!P1 SHF.R.U32.HI R0, RZ, R11, R0 ;  /* 0x0000000bff009219 */ /* 0x000fe40000011600 */
[----:B------:R-:W-:Y:S02]  /*5c20*/  LOP3.LUT P0, RZ, R93, 0x1b0, RZ, 0xc0, !PT ;  /* 0x000001b05dff7812 */ /* 0x000fe4000780c0ff */
[----:B------:R-:W-:Y:S05]  /*5c30*/  @!P1 SEL R3, R44, R0, !P2 ;  /* 0x000000002c039207 */ /* 0x000fea0005000000 */
[----:B------:R-:W-:Y:S02]  /*5c40*/  @!P1 IMAD.IADD R0, R2, 0x1, -R3 ;  /* 0x0000000102009824 */ /* 0x000fe400078e0a03 */
[----:B------:R-:W-:Y:S02]  /*5c50*/  @!P1 IMAD.IADD R2, R3, 0x1, -R2 ;  /* 0x0000000103029824 */ /* 0x000fe400078e0a02 */
[----:B------:R-:W-:Y:S02]  /*5c60*/  @!P1 IMAD R44, R0, R7, R44 ;  /* 0x00000007002c9224 */ /* 0x000fe400078e022c */
[----:B------:R-:W-:Y:S01]  /*5c70*/  @!P1 IMAD R43, R2, R8, R43 ;  /* 0x00000008022b9224 */ /* 0x000fe200078e022b */
[----:B------:R-:W-:Y:S06]  /*5c80*/  @!P0 BRA `(.L_x_86) ;  /* 0x00000000007c8947 */ /* 0x000fec0003800000 */
[----:B------:R-:W1:Y:S01]  /*5c90*/  LDCU.64 UR8, c[0x4][0x80] ;  /* 0x01001000ff0877ac */ /* 0x000e620008000a00 */
[----:B------:R-:W-:Y:S01]  /*5ca0*/  MOV R2, 0x0 ;  /* 0x0000000000027802 */ /* 0x000fe20000000f00 */
[----:B------:R-:W-:Y:S02]  /*5cb0*/  HFMA2 R12, -RZ, RZ, 0, 5.9604644775390625e-08 ;  /* 0x00000001ff0c7431 */ /* 0x000fe400000001ff */
[----:B------:R-:W-:Y:S01]  /*5cc0*/  IMAD.MOV.U32 R8, RZ, RZ, 0x70 ;  /* 0x00000070ff087424 */ /* 0x000fe200078e00ff */
[----:B------:R2:W3:Y:S01]  /*5cd0*/  LDC.64 R14, c[0x4][R2] ;  /* 0x01000000020e7b82 */ /* 0x0004e20000000a00 */
[----:B------:R-:W4:Y:S01]  /*5ce0*/  LDCU.64 UR6, c[0x4][0x88] ;  /* 0x01001100ff0677ac */ /* 0x000f220008000a00 */
[----:B------:R-:W-:Y:S01]  /*5cf0*/  IMAD.MOV.U32 R13, RZ, RZ, RZ ;  /* 0x000000ffff0d7224 */ /* 0x000fe200078e00ff */
[----:B------:R-:W2:Y:S01]  /*5d00*/  LDCU.64 UR4, c[0x4][0x8] ;  /* 0x01000100ff0477ac */ /* 0x000ea20008000a00 */
[----:B-1----:R-:W-:Y:S01]  /*5d10*/  MOV R5, UR9 ;  /* 0x0000000900057c02 */ /* 0x002fe20008000f00 */
[----:B------:R-:W-:Y:S01]  /*5d20*/  IMAD.U32 R4, RZ, RZ, UR8 ;  /* 0x00000008ff047e24 */ /* 0x000fe2000f8e00ff */
[----:B----4-:R-:W-:Y:S01]  /*5d30*/  MOV R7, UR7 ;  /* 0x0000000700077c02 */ /* 0x010fe20008000f00 */
[----:B------:R-:W-:Y:S01]  /*5d40*/  IMAD.U32 R6, RZ, RZ, UR6 ;  /* 0x00000006ff067e24 */ /* 0x000fe2000f8e00ff */
[----:B--2---:R-:W-:Y:S01]  /*5d50*/  MOV R11, UR5 ;  /* 0x00000005000b7c02 */ /* 0x004fe20008000f00 */
[----:B------:R-:W-:Y:S02]  /*5d60*/  IMAD.U32 R10, RZ, RZ, UR4 ;  /* 0x00000004ff0a7e24 */ /* 0x000fe4000f8e00ff */
[----:B------:R-:W-:Y:S07]  /*5d70*/  LEPC R20, `(.L_x_87) ;  /* 0x000000001014794e */ /* 0x000fee0000000000 */
[----:B---3-5:R-:W-:Y:S05]  /*5d80*/  CALL.ABS.NOINC R14 ;  /* 0x000000000e007343 */ /* 0x028fea0003c00000 */
.L_x_87:
[----:B------:R-:W1:Y:S01]  /*5d90*/  LDCU.64 UR8, c[0x4][0x80] ;  /* 0x01001000ff0877ac */ /* 0x000e620008000a00 */
[----:B------:R-:W2:Y:S01]  /*5da0*/  LDC.64 R2, c[0x4][R2] ;  /* 0x0100000002027b82 */ /* 0x000ea20000000a00 */
[----:B------:R-:W-:Y:S02]  /*5db0*/  HFMA2 R12, -RZ, RZ, 0, 5.9604644775390625e-08 ;  /* 0x00000001ff0c7431 */ /* 0x000fe400000001ff */
[----:B------:R-:W-:Y:S02]  /*5dc0*/  IMAD.MOV.U32 R8, RZ, RZ, 0x70 ;  /* 0x00000070ff087424 */ /* 0x000fe400078e00ff */
[----:B------:R-:W-:Y:S01]  /*5dd0*/  IMAD.MOV.U32 R13, RZ, RZ, RZ ;  /* 0x000000ffff0d7224 */ /* 0x000fe200078e00ff */
[----:B------:R-:W3:Y:S01]  /*5de0*/  LDCU.64 UR6, c[0x4][0x88] ;  /* 0x01001100ff0677ac */ /* 0x000ee20008000a00 */
[----:B------:R-:W4:Y:S01]  /*5df0*/  LDCU.64 UR4, c[0x4][0x8] ;  /* 0x01000100ff0477ac */ /* 0x000f220008000a00 */
[----:B-1----:R-:W-:Y:S02]  /*5e00*/  MOV R4, UR8 ;  /* 0x0000000800047c02 */ /* 0x002fe40008000f00 */
[----:B------:R-:W-:Y:S02]  /*5e10*/  MOV R5, UR9 ;  /* 0x0000000900057c02 */ /* 0x000fe40008000f00 */
[----:B---3--:R-:W-:Y:S01]  /*5e20*/  MOV R7, UR7 ;  /* 0x0000000700077c02 */ /* 0x008fe20008000f00 */
[----:B------:R-:W-:Y:S01]  /*5e30*/  IMAD.U32 R6, RZ, RZ, UR6 ;  /* 0x00000006ff067e24 */ /* 0x000fe2000f8e00ff */
[----:B----4-:R-:W-:Y:S01]  /*5e40*/  MOV R11, UR5 ;  /* 0x00000005000b7c02 */ /* 0x010fe20008000f00 */
[----:B------:R-:W-:Y:S02]  /*5e50*/  IMAD.U32 R10, RZ, RZ, UR4 ;  /* 0x00000004ff0a7e24 */ /* 0x000fe4000f8e00ff */
[----:B------:R-:W-:Y:S07]  /*5e60*/  LEPC R20, `(.L_x_86) ;  /* 0x000000001014794e */ /* 0x000fee0000000000 */
[----:B--2---:R-:W-:Y:S05]  /*5e70*/  CALL.ABS.NOINC R2 ;  /* 0x0000000002007343 */ /* 0x004fea0003c00000 */
.L_x_86:
[----:B------:R-:W-:Y:S05]  /*5e80*/  BSYNC.RECONVERGENT B6 ;  /* 0x0000000000067941 */ /* 0x000fea0003800200 */
.L_x_85:
[----:B------:R-:W-:Y:S01]  /*5e90*/  ISETP.NE.U32.AND P4, PT, R82, RZ, PT ;  /* 0x000000ff5200720c */ /* 0x000fe20003f85070 */
[----:B------:R-:W-:Y:S01]  /*5ea0*/  UISETP.NE.AND UP2, UPT, UR44, URZ, UPT ;  /* 0x000000ff2c00728c */ /* 0x000fe2000bf45270 */
[----:B------:R-:W-:Y:S01]  /*5eb0*/  ISETP.NE.U32.AND P2, PT, RZ, UR46, PT ;  /* 0x0000002eff007c0c */ /* 0x000fe2000bf45070 */
[----:B------:R-:W-:Y:S01]  /*5ec0*/  UISETP.NE.U32.AND UP1, UPT, UR48, URZ, UPT ;  /* 0x000000ff3000728c */ /* 0x000fe2000bf25070 */
[----:B------:R-:W-:Y:S01]  /*5ed0*/  ISETP.NE.AND.EX P4, PT, R83, RZ, PT, P4 ;  /* 0x000000ff5300720c */ /* 0x000fe20003f85340 */
[----:B------:R-:W-:Y:S01]  /*5ee0*/  UPLOP3.LUT UP0, UPT, UPT, UPT, UPT, 0x40, 0x4 ;  /* 0x000000000004789c */ /* 0x000fe20003f0e870 */
[----:B------:R-:W-:Y:S01]  /*5ef0*/  ISETP.NE.AND.EX P2, PT, RZ, UR47, PT, P2 ;  /* 0x0000002fff007c0c */ /* 0x000fe2000bf45320 */
[----:B------:R-:W-:Y:S01]  /*5f00*/  UISETP.NE.AND.EX UP1, UPT, UR49, URZ, UPT, UP1 ;  /* 0x000000ff3100728c */ /* 0x000fe2000bf25310 */
[----:B------:R-:W-:Y:S04]  /*5f10*/  PLOP3.LUT P1, PT, PT, PT, UP2, 0x80, 0x8 ;  /* 0x000000000008781c */ /* 0x000fe80003f2f028 */
[----:B------:R-:W-:Y:S06]  /*5f20*/  @UP2 UPLOP3.LUT UP0, UPT, UPT, UPT, UP1, 0x80, 0x8 ;  /* 0x000000000008289c */ /* 0x000fec0003f0f010 */
[----:B------:R-:W-:Y:S01]  /*5f30*/  PLOP3.LUT P0, PT, PT, PT, UP0, 0x80, 0x8 ;  /* 0x000000000008781c */ /* 0x000fe20003f0f008 */
[----:B------:R-:W-:Y:S01]  /*5f40*/  @!UPT UIADD3 URZ, UPT, UPT, URZ, URZ, URZ ;  /* 0x000000fffffff290 */ /* 0x000fe2000fffe0ff */
[----:B------:R-:W-:Y:S11]  /*5f50*/  BRA.U !UP1, `(.L_x_88) ;  /* 0x0000000109387547 */ /* 0x000ff6000b800000 */
[----:B------:R-:W-:Y:S01]  /*5f60*/  UISETP.NE.U32.AND UP0, UPT, UR46, URZ, UPT ;  /* 0x000000ff2e00728c */ /* 0x000fe2000bf05070 */
[----:B------:R-:W-:Y:S02]  /*5f70*/  HFMA2 R0, -RZ, RZ, 0, 5.9604644775390625e-08 ;  /* 0x00000001ff007431 */ /* 0x000fe400000001ff */
[----:B------:R-:W-:Y:S01]  /*5f80*/  IMAD.MOV.U32 R88, RZ, RZ, 0x1 ;  /* 0x00000001ff587424 */ /* 0x000fe200078e00ff */
[----:B------:R-:W-:Y:S06]  /*5f90*/  UISETP.NE.AND.EX UP0, UPT, UR47, URZ, UPT, UP0 ;  /* 0x000000ff2f00728c */ /* 0x000fec000bf05300 */
[----:B------:R-:W-:Y:S05]  /*5fa0*/  PLOP3.LUT P3, PT, PT, PT, UP0, 0x80, 0x8 ;  /* 0x000000000008781c */ /* 0x000fea0003f6f008 */
[----:B------:R-:W1:Y:S01]  /*5fb0*/  @UP0 LDCU.64 UR4, c[0x0][0xc88] ;  /* 0x00019100ff0407ac */ /* 0x000e620008000a00 */
[----:B------:R-:W-:Y:S07]  /*5fc0*/  @UP0 UIMAD UR6, UR52, UR48, URZ ;  /* 0x00000030340602a4 */ /* 0x000fee000f8e02ff */
[----:B------:R-:W-:Y:S01]  /*5fd0*/  @!P3 PRMT R88, R0, 0x7610, R88 ;  /* 0x000076100058b816 */ /* 0x000fe20000000058 */
[----:B-1----:R-:W-:Y:S06]  /*5fe0*/  @UP0 UIMAD.WIDE UR4, UR6, 0x4, UR4 ;  /* 0x00000004060408a5 */ /* 0x002fec000f8e0204 */
[----:B------:R-:W-:Y:S01]  /*5ff0*/  IMAD.U32 R2, RZ, RZ, UR4 ;  /* 0x00000004ff027e24 */ /* 0x000fe2000f8e00ff */
[----:B------:R-:W-:Y:S04]  /*6000*/  MOV R3, UR5 ;  /* 0x0000000500037c02 */ /* 0x000fe80008000f00 */
[----:B------:R-:W1:Y:S01]  /*6010*/  @!UP0 LDCU UR4, c[0x0][0xc80] ;  /* 0x00019000ff0487ac */ /* 0x000e620008000800 */
[----:B-----5:R2:W5:Y:S02]  /*6020*/  @P3 LDG.E R49, desc[UR54][R2.64] ;  /* 0x0000003602313981 */ /* 0x020564000c1e1900 */
[----:B-12---:R-:W-:Y:S02]  /*6030*/  @!P3 IMAD.U32 R49, RZ, RZ, UR4 ;  /* 0x00000004ff31be24 */ /* 0x006fe4000f8e00ff */
.L_x_88:
[----:B------:R-:W-:Y:S05]  /*6040*/  @!P4 BRA `(.L_x_89) ;  /* 0x000000000020c947 */ /* 0x000fea0003800000 */
[----:B------:R-:W-:Y:S04]  /*6050*/  ISETP.NE.U32.AND P3, PT, R80, RZ, PT ;  /* 0x000000ff5000720c */ /* 0x000fe80003f65070 */
[----:B------:R-:W-:Y:S11]  /*6060*/  ISETP.NE.AND.EX P3, PT, R81, RZ, PT, P3 ;  /* 0x000000ff5100720c */ /* 0x000ff60003f65330 */
[----:B------:R-:W-:Y:S02]  /*6070*/  @!UPT UIADD3 URZ, UPT, UPT, URZ, URZ, URZ ;  /* 0x000000fffffff290 */ /* 0x000fe4000fffe0ff */
[----:B------:R-:W1:Y:S01]  /*6080*/  @P3 LDC.64 R2, c[0x0][0xca8] ;  /* 0x00032a00ff023b82 */ /* 0x000e620000000a00 */
[----:B------:R-:W-:Y:S04]  /*6090*/  @P3 IMAD R0, R82, UR52, RZ ;  /* 0x0000003452003c24 */ /* 0x000fe8000f8e02ff */
[----:B-1----:R-:W-:Y:S05]  /*60a0*/  @P3 IMAD.WIDE R2, R0, 0x4, R2 ;  /* 0x0000000400023825 */ /* 0x002fea00078e0202 */
[----:B-----5:R1:W5:Y:S02]  /*60b0*/  @P3 LDG.E R47, desc[UR54][R2.64] ;  /* 0x00000036022f3981 */ /* 0x020364000c1e1900 */
[----:B-1----:R-:W2:Y:S02]  /*60c0*/  @!P3 LDC R47, c[0x0][0xca0] ;  /* 0x00032800ff2fbb82 */ /* 0x002ea40000000800 */
.L_x_89:
[----:B-----5:R-:W-:Y:S01]  /*60d0*/  FSETP.NEU.AND P3, PT, R49, RZ, PT ;  /* 0x000000ff3100720b */ /* 0x020fe20003f6d000 */
[----:B------:R-:W-:Y:S01]  /*60e0*/  BSSY B1, `(.L_x_90) ;  /* 0x0000039000017945 */ /* 0x000fe20003800000 */
[----:B------:R-:W-:Y:S01]  /*60f0*/  SEL R3, RZ, 0xffffffff, P2 ;  /* 0xffffffffff037807 */ /* 0x000fe20001000000 */
[----:B------:R-:W-:Y:S01]  /*6100*/  IMAD.MOV.U32 R66, RZ, RZ, 0x1 ;  /* 0x00000001ff427424 */ /* 0x000fe200078e00ff */
[----:B------:R-:W-:Y:S01]  /*6110*/  @P1 LOP3.LUT P2, RZ, R88, 0xff, RZ, 0xc0, !PT ;  /* 0x000000ff58ff1812 */ /* 0x000fe2000784c0ff */
[----:B------:R-:W-:Y:S01]  /*6120*/  IMAD R48, R45, 0x80, R46 ;  /* 0x000000802d307824 */ /* 0x000fe200078e022e */
[----:B------:R-:W-:Y:S01]  /*6130*/  @P1 SEL R0, RZ, 0xffffffff, P3 ;  /* 0xffffffffff001807 */ /* 0x000fe20001800000 */
[----:B------:R-:W-:Y:S01]  /*6140*/  IMAD R106, R101, -0x10, R99 ;  /* 0xfffffff0656a7824 */ /* 0x000fe200078e0263 */
[----:B------:R-:W-:Y:S01]  /*6150*/  LOP3.LUT R97, R97, 0x1, RZ, 0x3c, !PT ;  /* 0x0000000161617812 */ /* 0x000fe200078e3cff */
[----:B------:R-:W-:Y:S01]  /*6160*/  IMAD.MOV.U32 R65, RZ, RZ, RZ ;  /* 0x000000ffff417224 */ /* 0x000fe200078e00ff */
[----:B------:R-:W-:Y:S02]  /*6170*/  @P0 SEL R0, R3, R0, !P2 ;  /* 0x0000000003000207 */ /* 0x000fe40005000000 */
[----:B------:R-:W-:Y:S02]  /*6180*/  CS2R R78, SRZ ;  /* 0x00000000004e7805 */ /* 0x000fe4000001ff00 */
[----:B------:R-:W-:Y:S02]  /*6190*/  LEA R64, R45, UR36, 0x3 ;  /* 0x000000242d407c11 */ /* 0x000fe4000f8e18ff */
[----:B------:R-:W-:Y:S02]  /*61a0*/  CS2R R76, SRZ ;  /* 0x00000000004c7805 */ /* 0x000fe4000001ff00 */
[----:B------:R-:W-:Y:S02]  /*61b0*/  @P1 LOP3.LUT R0, R0, 0x1, RZ, 0xc0, !PT ;  /* 0x0000000100001812 */ /* 0x000fe400078ec0ff */
[----:B------:R-:W-:Y:S02]  /*61c0*/  CS2R R70, SRZ ;  /* 0x0000000000467805 */ /* 0x000fe4000001ff00 */
[----:B------:R-:W-:Y:S02]  /*61d0*/  PLOP3.LUT P2, PT, PT, PT, UP1, 0x80, 0x8 ;  /* 0x000000000008781c */ /* 0x000fe40003f4f018 */
[----:B------:R-:W-:Y:S02]  /*61e0*/  CS2R R68, SRZ ;  /* 0x0000000000447805 */ /* 0x000fe4000001ff00 */
[----:B------:R-:W-:Y:S02]  /*61f0*/  ISETP.NE.U32.OR P5, PT, R0, 0x1, !P1 ;  /* 0x000000010000780c */ /* 0x000fe40004fa5470 */
[----:B------:R-:W-:Y:S02]  /*6200*/  CS2R R62, SRZ ;  /* 0x00000000003e7805 */ /* 0x000fe4000001ff00 */
[----:B------:R-:W-:Y:S02]  /*6210*/  LOP3.LUT P4, R104, R88, 0xff, RZ, 0xc0, !PT ;  /* 0x000000ff58687812 */ /* 0x000fe4000788c0ff */
[----:B------:R-:W-:Y:S02]  /*6220*/  CS2R R60, SRZ ;  /* 0x00000000003c7805 */ /* 0x000fe4000001ff00 */
[----:B------:R-:W-:Y:S02]  /*6230*/  SEL R2, RZ, 0xffffffff, P3 ;  /* 0xffffffffff027807 */ /* 0x000fe40001800000 */
[----:B------:R-:W-:Y:S02]  /*6240*/  CS2R R58, SRZ ;  /* 0x00000000003a7805 */ /* 0x000fe4000001ff00 */
[----:B------:R-:W-:Y:S02]  /*6250*/  P2R R107, PR, RZ, 0x20 ;  /* 0x00000020ff6b7803 */ /* 0x000fe40000000000 */
[----:B------:R-:W-:Y:S02]  /*6260*/  CS2R R56, SRZ ;  /* 0x0000000000387805 */ /* 0x000fe4000001ff00 */
[----:B------:R-:W-:Y:S02]  /*6270*/  @P2 SEL R2, R3, R2, !P4 ;  /* 0x0000000203022207 */ /* 0x000fe40006000000 */
[----:B------:R-:W-:Y:S02]  /*6280*/  @P5 SHF.L.U32 R0, R97, 0x1f, RZ ;  /* 0x0000001f61005819 */ /* 0x000fe400000006ff */
[----:B------:R-:W-:Y:S02]  /*6290*/  LOP3.LUT R2, R2, 0x1, RZ, 0xc0, !PT ;  /* 0x0000000102027812 */ /* 0x000fe400078ec0ff */
[----:B------:R1:W3:Y:S02]  /*62a0*/  @P5 SYNCS.PHASECHK.TRANS64.TRYWAIT P1, [UR36+0x20], R0 ;  /* 0x00002000ff0055a7 */ /* 0x0002e40008021124 */
[----:B------:R-:W-:Y:S04]  /*62b0*/  ISETP.NE.U32.AND P2, PT, R2, 0x1, PT ;  /* 0x000000010200780c */ /* 0x000fe80003f45070 */
[----:B------:R-:W-:Y:S02]  /*62c0*/  P2R R67, PR, RZ, 0x4 ;  /* 0x00000004ff437803 */ /* 0x000fe40000000000 */
[----:B-1----:R-:W-:Y:S04]  /*62d0*/  SHF.L.U32 R0, R96, 0x1f, RZ ;  /* 0x0000001f60007819 */ /* 0x002fe800000006ff */
[----:B------:R1:W4:Y:S01]  /*62e0*/  SYNCS.PHASECHK.TRANS64.TRYWAIT P0, [R64+URZ+0x90], R0 ;  /* 0x00009000400075a7 */ /* 0x00032200080011ff */
[----:B---3--:R-:W-:Y:S01]  /*62f0*/  @P5 SEL R66, RZ, 0x1, !P1 ;  /* 0x00000001ff425807 */ /* 0x008fe20004800000 */
[----:B-1----:R-:W-:Y:S06]  /*6300*/  @!P5 BRA `(.L_x_91) ;  /* 0x000000000058d947 */ /* 0x002fec0003800000 */
[----:B------:R-:W-:Y:S01]  /*6310*/  IMAD.MOV.U32 R79, RZ, RZ, RZ ;  /* 0x000000ffff4f7224 */ /* 0x000fe200078e00ff */
[----:B------:R-:W-:Y:S01]  /*6320*/  ISETP.NE.AND P1, PT, R66, RZ, PT ;  /* 0x000000ff4200720c */ /* 0x000fe20003f25270 */
[----:B------:R-:W-:Y:S01]  /*6330*/  BSSY B0, `(.L_x_92) ;  /* 0x000000c000007945 */ /* 0x000fe20003800000 */
[----:B------:R-:W-:Y:S02]  /*6340*/  CS2R R58, SRZ ;  /* 0x00000000003a7805 */ /* 0x000fe4000001ff00 */
[----:B------:R-:W-:Y:S02]  /*6350*/  CS2R R56, SRZ ;  /* 0x0000000000387805 */ /* 0x000fe4000001ff00 */
[----:B------:R-:W-:Y:S02]  /*6360*/  CS2R R62, SRZ ;  /* 0x00000000003e7805 */ /* 0x000fe4000001ff00 */
[----:B------:R-:W-:Y:S02]  /*6370*/  CS2R R60, SRZ ;  /* 0x00000000003c7805 */ /* 0x000fe4000001ff00 */
[----:B------:R-:W-:Y:S02]  /*6380*/  CS2R R70, SRZ ;  /* 0x0000000000467805 */ /* 0x000fe4000001ff00 */
[----:B------:R-:W-:Y:S02]  /*6390*/  CS2R R68, SRZ ;  /* 0x0000000000447805 */ /* 0x000fe4000001ff00 */
[----:B------:R-:W-:Y:S01]  /*63a0*/  CS2R R76, SRZ ;  /* 0x00000000004c7805 */ /* 0x000fe2000001ff00 */
[----:B------:R-:W-:Y:S06]  /*63b0*/  @P1 BRA `(.L_x_93) ;  /* 0x00000000000c1947 */ /* 0x000fec0003800000 */
[----:B------:R-:W-:Y:S04]  /*63c0*/  SHF.L.U32 R3, R97, 0x1f, RZ ;  /* 0x0000001f61037819 */ /* 0x000fe800000006ff */
[----:B------:R-:W1:Y:S02]  /*63d0*/  SYNCS.PHASECHK.TRANS64.TRYWAIT P1, [UR36+0x20], R3 ;  /* 0x00002003ff0075a7 */ /* 0x000e640008021124 */
[----:B-1----:R-:W-:Y:S05]  /*63e0*/  @!P1 BRA `(.L_x_94) ;  /* 0x0000003c00109947 */ /* 0x002fea0003800000 */
.L_x_93:
[----:B------:R-:W-:Y:S05]  /*63f0*/  BSYNC B0 ;  /* 0x0000000000007941 */ /* 0x000fea0003800000 */
.L_x_92:
[----:B------:R-:W-:Y:S01]  /*6400*/  ISETP.NE.AND P1, PT, R67, RZ, PT ;  /* 0x000000ff4300720c */ /* 0x000fe20003f25270 */
[----:B------:R-:W-:Y:S11]  /*6410*/  HFMA2 R65, -RZ, RZ, 0, 5.9604644775390625e-08 ;  /* 0x00000001ff417431 */ /* 0x000ff600000001ff */
[----:B------:R-:W-:Y:S01]  /*6420*/  @!UPT UIADD3 URZ, UPT, UPT, URZ, URZ, URZ ;  /* 0x000000fffffff290 */ /* 0x000fe2000fffe0ff */
[----:B------:R3:W1:Y:S04]  /*6430*/  @P1 LDS.128 R56, [R100] ;  /* 0x0000000064381984 */ /* 0x0006680000000c00 */
[----:B------:R3:W1:Y:S04]  /*6440*/  @P1 LDS.128 R60, [R99+0x10] ;  /* 0x00001000633c1984 */ /* 0x0006680000000c00 */
[----:B------:R3:W1:Y:S04]  /*6450*/  @P1 LDS.128 R68, [R98+0x20] ;  /* 0x0000200062441984 */ /* 0x0006680000000c00 */
[----:B------:R3:W1:Y:S02]  /*6460*/  @P1 LDS.128 R76, [R106+0x30] ;  /* 0x000030006a4c1984 */ /* 0x0006640000000c00 */
.L_x_91:
[----:B------:R-:W-:Y:S05]  /*6470*/  BSYNC B1 ;  /* 0x0000000000017941 */ /* 0x000fea0003800000 */
.L_x_90:
[----:B-1----:R-:W-:Y:S04]  /*6480*/  SHF.R.U32.HI R2, RZ, 0x15, R48 ;  /* 0x00000015ff027819 */ /* 0x002fe80000011630 */
[----:B------:R-:W-:Y:S01]  /*6490*/  LOP3.LUT P1, RZ, R2, 0x3, R92, 0x48, !PT ;  /* 0x0000000302ff7812 */ /* 0x000fe2000782485c */
[----:B------:R-:W-:Y:S01]  /*64a0*/  @!UPT UIADD3 URZ, UPT, UPT, URZ, URZ, URZ ;  /* 0x000000fffffff290 */ /* 0x000fe2000fffe0ff */
[----:B----4-:R-:W-:Y:S11]  /*64b0*/  @P0 BRA `(.L_x_95) ;  /* 0x0000000000080947 */ /* 0x010ff60003800000 */
[----:B------:R-:W1:Y:S02]  /*64c0*/  SYNCS.PHASECHK.TRANS64.TRYWAIT P0, [R64+URZ+0x90], R0 ;  /* 0x00009000400075a7 */ /* 0x000e6400080011ff */
[----:B-1----:R-:W-:Y:S05]  /*64d0*/  @!P0 BRA `(.L_x_96) ;  /* 0x0000003800ec8947 */ /* 0x002fea0003800000 */
.L_x_95:
[----:B------:R-:W-:Y:S05]  /*64e0*/  @!P1 BRA `(.L_x_97) ;  /* 0x0000000000409947 */ /* 0x000fea0003800000 */
[----:B------:R-:W4:Y:S01]  /*64f0*/  LDCU.64 UR8, c[0x4][0x70] ;  /* 0x01000e00ff0877ac */ /* 0x000f220008000a00 */
[----:B------:R-:W-:Y:S01]  /*6500*/  MOV R3, 0x0 ;  /* 0x0000000000037802 */ /* 0x000fe20000000f00 */
[----:B------:R-:W-:Y:S02]  /*6510*/  HFMA2 R12, -RZ, RZ, 0, 5.9604644775390625e-08 ;  /* 0x00000001ff0c7431 */ /* 0x000fe400000001ff */
[----:B------:R-:W-:Y:S02]  /*6520*/  IMAD.MOV.U32 R8, RZ, RZ, 0x192 ;  /* 0x00000192ff087424 */ /* 0x000fe400078e00ff */
[----:B------:R-:W-:Y:S01]  /*6530*/  IMAD.MOV.U32 R13, RZ, RZ, RZ ;  /* 0x000000ffff0d7224 */ /* 0x000fe200078e00ff */
[----:B------:R-:W5:Y:S01]  /*6540*/  LDCU.64 UR6, c[0x4][0x78] ;  /* 0x01000f00ff0677ac */ /* 0x000f620008000a00 */
[----:B------:R-:W1:Y:S01]  /*6550*/  LDC.64 R2, c[0x4][R3] ;  /* 0x0100000003027b82 */ /* 0x000e620000000a00 */
[----:B------:R-:W2:Y:S01]  /*6560*/  LDCU.64 UR4, c[0x4][0x10] ;  /* 0x01000200ff0477ac */ /* 0x000ea20008000a00 */
[----:B----4-:R-:W-:Y:S01]  /*6570*/  MOV R5, UR9 ;  /* 0x0000000900057c02 */ /* 0x010fe20008000f00 */
[----:B------:R-:W-:Y:S01]  /*6580*/  IMAD.U32 R4, RZ, RZ, UR8 ;  /* 0x00000008ff047e24 */ /* 0x000fe2000f8e00ff */
[----:B-----5:R-:W-:Y:S01]  /*6590*/  MOV R7, UR7 ;  /* 0x0000000700077c02 */ /* 0x020fe20008000f00 */
[----:B------:R-:W-:Y:S01]  /*65a0*/  IMAD.U32 R6, RZ, RZ, UR6 ;  /* 0x00000006ff067e24 */ /* 0x000fe2000f8e00ff */
[----:B--2---:R-:W-:Y:S01]  /*65b0*/  MOV R11, UR5 ;  /* 0x00000005000b7c02 */ /* 0x004fe20008000f00 */
[----:B------:R-:W-:Y:S02]  /*65c0*/  IMAD.U32 R10, RZ, RZ, UR4 ;  /* 0x00000004ff0a7e24 */ /* 0x000fe4000f8e00ff */
[----:B------:R-:W-:Y:S07]  /*65d0*/  LEPC R20, `(.L_x_97) ;  /* 0x000000001014794e */ /* 0x000fee0000000000 */
[----:B-1-3--:R-:W-:Y:S05]  /*65e0*/  CALL.ABS.NOINC R2 ;  /* 0x0000000002007343 */ /* 0x00afea0003c00000 */
.L_x_97:
[----:B------:R-:W-:Y:S01]  /*65f0*/  SHF.L.U32 R50, R56, 0x10, RZ ;  /* 0x0000001038327819 */ /* 0x000fe200000006ff */
[----:B------:R-:W-:Y:S05]  /*6600*/  WARPSYNC.ALL ;  /* 0x0000000000007948 */ /* 0x000fea0003800000 */
[----:B------:R-:W-:Y:S01]  /*6610*/  R2UR UR4, R48 ;  /* 0x00000000300472ca */ /* 0x000fe200000e0000 */
[----:B------:R-:W-:Y:S01]  /*6620*/  BSSY.RECONVERGENT B0, `(.L_x_98) ;  /* 0x0000088000007945 */ /* 0x000fe20003800200 */
[----:B------:R-:W-:Y:S02]  /*6630*/  LOP3.LUT R51, R56, 0xffff0000, RZ, 0xc0, !PT ;  /* 0xffff000038337812 */ /* 0x000fe400078ec0ff */
[----:B------:R-:W-:Y:S02]  /*6640*/  SHF.L.U32 R52, R57, 0x10, RZ ;  /* 0x0000001039347819 */ /* 0x000fe400000006ff */
[----:B------:R-:W-:Y:S07]  /*6650*/  ISETP.NE.AND P0, PT, R102, RZ, PT ;  /* 0x000000ff6600720c */ /* 0x000fee0003f05270 */
[----:B------:R-:W1:Y:S02]  /*6660*/  LDTM.x32 R4, tmem[UR4] ;  /* 0x00000004000479ee */ /* 0x000e6400082c0000 */
[C---:B-12---:R-:W-:Y:S01]  /*6670*/  FMUL R0, R47.reuse, R4 ;  /* 0x000000042f007220 */ /* 0x046fe20000400000 */
[C---:B------:R-:W-:Y:S01]  /*6680*/  FMUL R2, R47.reuse, R5 ;  /* 0x000000052f027220 */ /* 0x040fe20000400000 */
[C---:B------:R-:W-:Y:S01]  /*6690*/  FMUL R4, R47.reuse, R8 ;  /* 0x000000082f047220 */ /* 0x040fe20000400000 */
[C---:B------:R-:W-:Y:S01]  /*66a0*/  FMUL R3, R47.reuse, R6 ;  /* 0x000000062f037220 */ /* 0x040fe20000400000 */
[C---:B------:R-:W-:Y:S01]  /*66b0*/  FMUL R5, R47.reuse, R9 ;  /* 0x000000092f057220 */ /* 0x040fe20000400000 */
[C---:B------:R-:W-:Y:S01]  /*66c0*/  FMUL R8, R47.reuse, R12 ;  /* 0x0000000c2f087220 */ /* 0x040fe20000400000 */
[C---:B------:R-:W-:Y:S01]  /*66d0*/  FMUL R6, R47.reuse, R10 ;  /* 0x0000000a2f067220 */ /* 0x040fe20000400000 */
[C---:B------:R-:W-:Y:S01]  /*66e0*/  FMUL R9, R47.reuse, R13 ;  /* 0x0000000d2f097220 */ /* 0x040fe20000400000 */
[----:B------:R-:W-:Y:S01]  /*66f0*/  FMUL R12, R47, R16 ;  /* 0x000000102f0c7220 */ /* 0x000fe20000400000 */
[----:B------:R-:W-:Y:S01]  /*6700*/  FFMA R0, R49, R50, R0 ;  /* 0x0000003231007223 */ /* 0x000fe20000000000 */
[C---:B------:R-:W-:Y:S01]  /*6710*/  FMUL R10, R47.reuse, R14 ;  /* 0x0000000e2f0a7220 */ /* 0x040fe20000400000 */
[C---:B------:R-:W-:Y:S01]  /*6720*/  FMUL R13, R47.reuse, R17 ;  /* 0x000000112f0d7220 */ /* 0x040fe20000400000 */
[----:B------:R-:W-:Y:S01]  /*6730*/  FMUL R16, R47, R20 ;  /* 0x000000142f107220 */ /* 0x000fe20000400000 */
[----:B------:R-:W-:Y:S01]  /*6740*/  FFMA R2, R49, R51, R2 ;  /* 0x0000003331027223 */ /* 0x000fe20000000002 */
[C---:B------:R-:W-:Y:S01]  /*6750*/  FMUL R14, R47.reuse, R18 ;  /* 0x000000122f0e7220 */ /* 0x040fe20000400000 */
        /* <DEDUP_REMOVED lines=8> */
[----:B------:R-:W-:Y:S01]  /*67e0*/  LOP3.LUT R32, R57, 0xffff0000, RZ, 0xc0, !PT ;  /* 0xffff000039207812 */ /* 0x000fe200078ec0ff */
[C---:B------:R-:W-:Y:S01]  /*67f0*/  FMUL R26, R47.reuse, R30 ;  /* 0x0000001e2f1a7220 */ /* 0x040fe20000400000 */
[----:B------:R-:W-:Y:S01]  /*6800*/  FMUL R29, R47, R33 ;  /* 0x000000212f1d7220 */ /* 0x000fe20000400000 */
[----:B------:R-:W-:Y:S01]  /*6810*/  SHF.L.U32 R33, R58, 0x10, RZ ;  /* 0x000000103a217819 */ /* 0x000fe200000006ff */
[----:B------:R-:W-:Y:S01]  /*6820*/  FFMA R3, R49, R52, R3 ;  /* 0x0000003431037223 */ /* 0x000fe20000000003 */
[----:B------:R-:W-:Y:S01]  /*6830*/  F2FP.BF16.F32.PACK_AB R52, R2, R0 ;  /* 0x000000000234723e */ /* 0x000fe200000010ff */
[----:B------:R-:W-:Y:S01]  /*6840*/  FMUL R7, R47, R7 ;  /* 0x000000072f077220 */ /* 0x000fe20000400000 */
[----:B------:R-:W-:Y:S01]  /*6850*/  SHF.L.U32 R0, R59, 0x10, RZ ;  /* 0x000000103b007819 */ /* 0x000fe200000006ff */
[----:B------:R-:W-:Y:S01]  /*6860*/  FMUL R30, R47, R34 ;  /* 0x000000222f1e7220 */ /* 0x000fe20000400000 */
[----:B------:R-:W-:Y:S01]  /*6870*/  LOP3.LUT R34, R58, 0xffff0000, RZ, 0xc0, !PT ;  /* 0xffff00003a227812 */ /* 0x000fe200078ec0ff */
[----:B------:R-:W-:Y:S01]  /*6880*/  FFMA R7, R49, R32, R7 ;  /* 0x0000002031077223 */ /* 0x000fe20000000007 */
[----:B------:R-:W-:Y:S01]  /*6890*/  LOP3.LUT R2, R59, 0xffff0000, RZ, 0xc0, !PT ;  /* 0xffff00003b027812 */ /* 0x000fe200078ec0ff */
[----:B------:R-:W-:Y:S01]  /*68a0*/  FFMA R4, R49, R33, R4 ;  /* 0x0000002131047223 */ /* 0x000fe20000000004 */
[----:B------:R-:W-:Y:S01]  /*68b0*/  FMUL R11, R47, R11 ;  /* 0x0000000b2f0b7220 */ /* 0x000fe20000400000 */
[----:B------:R-:W-:Y:S01]  /*68c0*/  FFMA R5, R49, R34, R5 ;  /* 0x0000002231057223 */ /* 0x000fe20000000005 */
[----:B------:R-:W-:Y:S01]  /*68d0*/  F2FP.BF16.F32.PACK_AB R53, R7, R3 ;  /* 0x000000030735723e */ /* 0x000fe200000010ff */
[C---:B------:R-:W-:Y:S01]  /*68e0*/  FFMA R6, R49.reuse, R0, R6 ;  /* 0x0000000031067223 */ /* 0x040fe20000000006 */
[C---:B------:R-:W-:Y:S01]  /*68f0*/  SHF.L.U32 R0, R60.reuse, 0x10, RZ ;  /* 0x000000103c007819 */ /* 0x040fe200000006ff */
[----:B------:R-:W-:Y:S01]  /*6900*/  FFMA R11, R49, R2, R11 ;  /* 0x00000002310b7223 */ /* 0x000fe2000000000b */
[----:B------:R-:W-:Y:S01]  /*6910*/  LOP3.LUT R2, R60, 0xffff0000, RZ, 0xc0, !PT ;  /* 0xffff00003c027812 */ /* 0x000fe200078ec0ff */
[----:B------:R-:W-:Y:S01]  /*6920*/  FMUL R15, R47, R15 ;  /* 0x0000000f2f0f7220 */ /* 0x000fe20000400000 */
[----:B------:R-:W-:Y:S01]  /*6930*/  SHF.L.U32 R3, R61, 0x10, RZ ;  /* 0x000000103d037819 */ /* 0x000fe200000006ff */
[----:B------:R-:W-:Y:S01]  /*6940*/  FFMA R8, R49, R0, R8 ;  /* 0x0000000031087223 */ /* 0x000fe20000000008 */
[----:B------:R-:W-:Y:S01]  /*6950*/  LOP3.LUT R0, R61, 0xffff0000, RZ, 0xc0, !PT ;  /* 0xffff00003d007812 */ /* 0x000fe200078ec0ff */
[C---:B------:R-:W-:Y:S01]  /*6960*/  FFMA R9, R49.reuse, R2, R9 ;  /* 0x0000000231097223 */ /* 0x040fe20000000009 */
[C---:B------:R-:W-:Y:S01]  /*6970*/  SHF.L.U32 R2, R62.reuse, 0x10, RZ ;  /* 0x000000103e027819 */ /* 0x040fe200000006ff */
[----:B------:R-:W-:Y:S01]  /*6980*/  FFMA R10, R49, R3, R10 ;  /* 0x00000003310a7223 */ /* 0x000fe2000000000a */
[----:B------:R-:W-:Y:S01]  /*6990*/  SHF.L.U32 R3, R63, 0x10, RZ ;  /* 0x000000103f037819 */ /* 0x000fe200000006ff */
[C---:B------:R-:W-:Y:S01]  /*69a0*/  FFMA R15, R49.reuse, R0, R15 ;  /* 0x00000000310f7223 */ /* 0x040fe2000000000f */
[----:B------:R-:W-:Y:S01]  /*69b0*/  LOP3.LUT R0, R62, 0xffff0000, RZ, 0xc0, !PT ;  /* 0xffff00003e007812 */ /* 0x000fe200078ec0ff */
[----:B------:R-:W-:Y:S01]  /*69c0*/  FFMA R12, R49, R2, R12 ;  /* 0x00000002310c7223 */ /* 0x000fe2000000000c */
[C---:B------:R-:W-:Y:S01]  /*69d0*/  SHF.L.U32 R2, R68.reuse, 0x10, RZ ;  /* 0x0000001044027819 */ /* 0x040fe200000006ff */
[----:B------:R-:W-:Y:S01]  /*69e0*/  FMUL R19, R47, R19 ;  /* 0x000000132f137220 */ /* 0x000fe20000400000 */
[----:B------:R-:W-:Y:S01]  /*69f0*/  F2FP.BF16.F32.PACK_AB R54, R5, R4 ;  /* 0x000000040536723e */ /* 0x000fe200000010ff */
[----:B------:R-:W-:Y:S01]  /*6a00*/  FFMA R13, R49, R0, R13 ;  /* 0x00000000310d7223 */ /* 0x000fe2000000000d */
[----:B------:R-:W-:Y:S01]  /*6a10*/  LOP3.LUT R0, R63, 0xffff0000, RZ, 0xc0, !PT ;  /* 0xffff00003f007812 */ /* 0x000fe200078ec0ff */
[----:B------:R-:W-:Y:S01]  /*6a20*/  FFMA R14, R49, R3, R14 ;  /* 0x00000003310e7223 */ /* 0x000fe2000000000e */
[----:B------:R-:W-:Y:S01]  /*6a30*/  LOP3.LUT R3, R68, 0xffff0000, RZ, 0xc0, !PT ;  /* 0xffff000044037812 */ /* 0x000fe200078ec0ff */
[----:B------:R-:W-:Y:S01]  /*6a40*/  FMUL R23, R47, R23 ;  /* 0x000000172f177220 */ /* 0x000fe20000400000 */
[----:B------:R-:W-:Y:S01]  /*6a50*/  F2FP.BF16.F32.PACK_AB R55, R11, R6 ;  /* 0x000000060b37723e */ /* 0x000fe200000010ff */
[----:B------:R-:W-:Y:S01]  /*6a60*/  FFMA R19, R49, R0, R19 ;  /* 0x0000000031137223 */ /* 0x000fe20000000013 */
[----:B------:R-:W-:Y:S01]  /*6a70*/  SHF.L.U32 R0, R69, 0x10, RZ ;  /* 0x0000001045007819 */ /* 0x000fe200000006ff */
[----:B------:R-:W-:Y:S01]  /*6a80*/  FFMA R16, R49, R2, R16 ;  /* 0x0000000231107223 */ /* 0x000fe20000000010 */
[----:B------:R-:W-:Y:S01]  /*6a90*/  LOP3.LUT R2, R69, 0xffff0000, RZ, 0xc0, !PT ;  /* 0xffff000045027812 */ /* 0x000fe200078ec0ff */
[----:B------:R-:W-:Y:S01]  /*6aa0*/  FFMA R17, R49, R3, R17 ;  /* 0x0000000331117223 */ /* 0x000fe20000000011 */
[----:B------:R-:W-:Y:S01]  /*6ab0*/  SHF.L.U32 R3, R71, 0x10, RZ ;  /* 0x0000001047037819 */ /* 0x000fe200000006ff */
[----:B------:R-:W-:Y:S01]  /*6ac0*/  FFMA R18, R49, R0, R18 ;  /* 0x0000000031127223 */ /* 0x000fe20000000012 */
[C---:B------:R-:W-:Y:S01]  /*6ad0*/  SHF.L.U32 R0, R70.reuse, 0x10, RZ ;  /* 0x0000001046007819 */ /* 0x040fe200000006ff */
[----:B------:R1:W-:Y:S01]  /*6ae0*/  STS.128 [R100], R52 ;  /* 0x0000003464007388 */ /* 0x0003e20000000c00 */
[----:B------:R-:W-:Y:S01]  /*6af0*/  F2FP.BF16.F32.PACK_AB R8, R9, R8 ;  /* 0x000000080908723e */ /* 0x000fe200000010ff */
[C---:B------:R-:W-:Y:S01]  /*6b00*/  FFMA R23, R49.reuse, R2, R23 ;  /* 0x0000000231177223 */ /* 0x040fe20000000017 */
[----:B------:R-:W-:Y:S01]  /*6b10*/  LOP3.LUT R2, R70, 0xffff0000, RZ, 0xc0, !PT ;  /* 0xffff000046027812 */ /* 0x000fe200078ec0ff */
[----:B------:R-:W-:Y:S01]  /*6b20*/  FFMA R20, R49, R0, R20 ;  /* 0x0000000031147223 */ /* 0x000fe20000000014 */
[----:B------:R-:W-:Y:S01]  /*6b30*/  LOP3.LUT R0, R71, 0xffff0000, RZ, 0xc0, !PT ;  /* 0xffff000047007812 */ /* 0x000fe200078ec0ff */
[----:B------:R-:W-:Y:S01]  /*6b40*/  FMUL R27, R47, R27 ;  /* 0x0000001b2f1b7220 */ /* 0x000fe20000400000 */
[----:B------:R-:W-:Y:S01]  /*6b50*/  F2FP.BF16.F32.PACK_AB R9, R15, R10 ;  /* 0x0000000a0f09723e */ /* 0x000fe200000010ff */
[C---:B------:R-:W-:Y:S01]  /*6b60*/  FFMA R21, R49.reuse, R2, R21 ;  /* 0x0000000231157223 */ /* 0x040fe20000000015 */
[C---:B------:R-:W-:Y:S01]  /*6b70*/  FFMA R22, R49.reuse, R3, R22 ;  /* 0x0000000331167223 */ /* 0x040fe20000000016 */
[----:B------:R-:W-:Y:S01]  /*6b80*/  FFMA R27, R49, R0, R27 ;  /* 0x00000000311b7223 */ /* 0x000fe2000000001b */
[C---:B------:R-:W-:Y:S01]  /*6b90*/  SHF.L.U32 R2, R76.reuse, 0x10, RZ ;  /* 0x000000104c027819 */ /* 0x040fe200000006ff */
[C---:B------:R-:W-:Y:S01]  /*6ba0*/  FMUL R31, R47.reuse, R31 ;  /* 0x0000001f2f1f7220 */ /* 0x040fe20000400000 */
[----:B------:R-:W-:Y:S01]  /*6bb0*/  LOP3.LUT R0, R76, 0xffff0000, RZ, 0xc0, !PT ;  /* 0xffff00004c007812 */ /* 0x000fe200078ec0ff */
[----:B------:R-:W-:Y:S01]  /*6bc0*/  FMUL R35, R47, R35 ;  /* 0x000000232f237220 */ /* 0x000fe20000400000 */
[----:B------:R-:W-:Y:S01]  /*6bd0*/  SHF.L.U32 R3, R77, 0x10, RZ ;  /* 0x000000104d037819 */ /* 0x000fe200000006ff */
[----:B------:R-:W-:Y:S01]  /*6be0*/  FFMA R24, R49, R2, R24 ;  /* 0x0000000231187223 */ /* 0x000fe20000000018 */
[----:B------:R-:W-:Y:S01]  /*6bf0*/  F2FP.BF16.F32.PACK_AB R10, R13, R12 ;  /* 0x0000000c0d0a723e */ /* 0x000fe200000010ff */
[----:B------:R-:W-:Y:S01]  /*6c00*/  FFMA R25, R49, R0, R25 ;  /* 0x0000000031197223 */ /* 0x000fe20000000019 */
[----:B------:R-:W-:Y:S01]  /*6c10*/  F2FP.BF16.F32.PACK_AB R11, R19, R14 ;  /* 0x0000000e130b723e */ /* 0x000fe200000010ff */
[----:B------:R-:W-:Y:S01]  /*6c20*/  FFMA R26, R49, R3, R26 ;  /* 0x00000003311a7223 */ /* 0x000fe2000000001a */
[----:B------:R-:W-:Y:S02]  /*6c30*/  LOP3.LUT R0, R77, 0xffff0000, RZ, 0xc0, !PT ;  /* 0xffff00004d007812 */ /* 0x000fe400078ec0ff */
[C---:B------:R-:W-:Y:S01]  /*6c40*/  SHF.L.U32 R2, R78.reuse, 0x10, RZ ;  /* 0x000000104e027819 */ /* 0x040fe200000006ff */
[----:B------:R1:W-:Y:S01]  /*6c50*/  STS.128 [R99+0x10], R8 ;  /* 0x0000100863007388 */ /* 0x0003e20000000c00 */
[----:B------:R-:W-:Y:S01]  /*6c60*/  LOP3.LUT R3, R78, 0xffff0000, RZ, 0xc0, !PT ;  /* 0xffff00004e037812 */ /* 0x000fe200078ec0ff */
[----:B------:R-:W-:Y:S01]  /*6c70*/  FFMA R31, R49, R0, R31 ;  /* 0x00000000311f7223 */ /* 0x000fe2000000001f */
[----:B------:R-:W-:Y:S01]  /*6c80*/  SHF.L.U32 R4, R79, 0x10, RZ ;  /* 0x000000104f047819 */ /* 0x000fe200000006ff */
[----:B------:R-:W-:Y:S01]  /*6c90*/  FFMA R28, R49, R2, R28 ;  /* 0x00000002311c7223 */ /* 0x000fe2000000001c */
[----:B------:R-:W-:Y:S01]  /*6ca0*/  F2FP.BF16.F32.PACK_AB R16, R17, R16 ;  /* 0x000000101110723e */ /* 0x000fe200000010ff */
[----:B------:R-:W-:Y:S01]  /*6cb0*/  FFMA R29, R49, R3, R29 ;  /* 0x00000003311d7223 */ /* 0x000fe2000000001d */
[----:B------:R-:W-:Y:S01]  /*6cc0*/  LOP3.LUT R5, R79, 0xffff0000, RZ, 0xc0, !PT ;  /* 0xffff00004f057812 */ /* 0x000fe200078ec0ff */
[----:B------:R-:W-:Y:S01]  /*6cd0*/  FFMA R30, R49, R4, R30 ;  /* 0x00000004311e7223 */ /* 0x000fe2000000001e */
[----:B------:R-:W-:Y:S02]  /*6ce0*/  F2FP.BF16.F32.PACK_AB R17, R23, R18 ;  /* 0x000000121711723e */ /* 0x000fe400000010ff */
[----:B------:R-:W-:Y:S01]  /*6cf0*/  F2FP.BF16.F32.PACK_AB R18, R21, R20 ;  /* 0x000000141512723e */ /* 0x000fe200000010ff */
[----:B------:R-:W-:Y:S01]  /*6d00*/  FFMA R35, R49, R5, R35 ;  /* 0x0000000531237223 */ /* 0x000fe20000000023 */
[----:B------:R-:W-:Y:S02]  /*6d10*/  F2FP.BF16.F32.PACK_AB R19, R27, R22 ;  /* 0x000000161b13723e */ /* 0x000fe400000010ff */
[----:B------:R-:W-:Y:S02]  /*6d20*/  F2FP.BF16.F32.PACK_AB R24, R25, R24 ;  /* 0x000000181918723e */ /* 0x000fe400000010ff */
[----:B------:R-:W-:Y:S01]  /*6d30*/  F2FP.BF16.F32.PACK_AB R25, R31, R26 ;  /* 0x0000001a1f19723e */ /* 0x000fe200000010ff */
[----:B------:R1:W-:Y:S01]  /*6d40*/  STS.128 [R98+0x20], R16 ;  /* 0x0000201062007388 */ /* 0x0003e20000000c00 */
[----:B------:R-:W-:Y:S02]  /*6d50*/  F2FP.BF16.F32.PACK_AB R26, R29, R28 ;  /* 0x0000001c1d1a723e */ /* 0x000fe400000010ff */
[----:B------:R-:W-:Y:S05]  /*6d60*/  F2FP.BF16.F32.PACK_AB R27, R35, R30 ;  /* 0x0000001e231b723e */ /* 0x000fea00000010ff */
[----:B------:R1:W-:Y:S01]  /*6d70*/  STS.128 [R106+0x30], R24 ;  /* 0x000030186a007388 */ /* 0x0003e20000000c00 */
[----:B------:R-:W-:Y:S01]  /*6d80*/  @!PT LDS RZ, [RZ] ;  /* 0x00000000fffff984 */ /* 0x000fe20000000800 */
[----:B------:R-:W-:Y:S01]  /*6d90*/  @!PT LDS RZ, [RZ] ;  /* 0x00000000fffff984 */ /* 0x000fe20000000800 */
[----:B------:R-:W-:Y:S01]  /*6da0*/  @!PT LDS RZ, [RZ] ;  /* 0x00000000fffff984 */ /* 0x000fe20000000800 */
[----:B------:R-:W-:Y:S01]  /*6db0*/  @!PT LDS RZ, [RZ] ;  /* 0x00000000fffff984 */ /* 0x000fe20000000800 */
[----:B------:R2:W-:Y:S07]  /*6dc0*/  MEMBAR.ALL.CTA ;  /* 0x0000000000007992 */ /* 0x0005ee0000008000 */
[----:B--2---:R-:W2:Y:S02]  /*6dd0*/  FENCE.VIEW.ASYNC.S ;  /* 0x00000000000073c6 */ /* 0x004ea40000000000 */
[----:B--2---:R-:W-:Y:S06]  /*6de0*/  BAR.SYNC.DEFER_BLOCKING 0x1, 0x80 ;  /* 0x0042000000007b1d */ /* 0x004fec0000010000 */
[----:B------:R-:W-:Y:S05]  /*6df0*/  @P0 BRA `(.L_x_99) ;  /* 0x0000000000280947 */ /* 0x000fea0003800000 */
[----:B------:R-:W-:Y:S01]  /*6e00*/  UIADD3 UR4, UPT, UPT, UR36, 0x200, URZ ;  /* 0x0000020024047890 */ /* 0x000fe2000fffe0ff */
[----:B------:R-:W-:Y:S05]  /*6e10*/  UMOV UR43, UR52 ;  /* 0x00000034002b7c82 */ /* 0x000fea0008000000 */
[----:B------:R-:W-:Y:S01]  /*6e20*/  MOV R93, UR4 ;  /* 0x00000004005d7c02 */ /* 0x000fe20008000f00 */
[----:B------:R-:W-:Y:S03]  /*6e30*/  UIADD3 UR4, UP0, UPT, UR50, 0xa80, URZ ;  /* 0x00000a8032047890 */ /* 0x000fe6000ff1e0ff */
[----:B------:R-:W-:Y:S01]  /*6e40*/  R2UR UR40, R93 ;  /* 0x000000005d2872ca */ /* 0x000fe200000e0000 */
[----:B------:R-:W-:Y:S11]  /*6e50*/  UIADD3.X UR5, UPT, UPT, URZ, UR51, URZ, UP0, !UPT ;  /* 0x00000033ff057290 */ /* 0x000ff600087fe4ff */
[----:B------:R-:W-:Y:S01]  /*6e60*/  @!UPT UIADD3 URZ, UPT, UPT, URZ, URZ, URZ ;  /* 0x000000fffffff290 */ /* 0x000fe2000fffe0ff */
[----:B------:R2:W-:Y:S01]  /*6e70*/  UTMASTG.3D [UR40], [UR4] ;  /* 0x00000028040073b5 */ /* 0x0005e20008010000 */
[----:B------:R0:W-:Y:S01]  /*6e80*/  UTMACMDFLUSH ;  /* 0x00000000000079b7 */ /* 0x0001e20000000000 */
[----:B--2---:R-:W-:Y:S04]  /*6e90*/  DEPBAR.LE SB0, 0x1 ;  /* 0x000080400000791a */ /* 0x004fe80000000000 */
.L_x_99:
[----:B------:R-:W-:Y:S05]  /*6ea0*/  BSYNC.RECONVERGENT B0 ;  /* 0x0000000000007941 */ /* 0x000fea0003800200 */
.L_x_98:
[----:B------:R-:W-:Y:S01]  /*6eb0*/  BAR.SYNC.DEFER_BLOCKING 0x1, 0x80 ;  /* 0x0042000000007b1d */ /* 0x000fe20000010000 */
[----:B------:R-:W-:Y:S01]  /*6ec0*/  ISETP.NE.AND P1, PT, R107, RZ, PT ;  /* 0x000000ff6b00720c */ /* 0x000fe20003f25270 */
[----:B------:R-:W-:Y:S01]  /*6ed0*/  UISETP.NE.AND UP0, UPT, UR39, URZ, UPT ;  /* 0x000000ff2700728c */ /* 0x000fe2000bf05270 */
[----:B------:R-:W-:Y:S11]  /*6ee0*/  LEA R2, R65, UR36, 0x3 ;  /* 0x0000002441027c11 */ /* 0x000ff6000f8e18ff */
[----:B------:R-:W-:Y:S01]  /*6ef0*/  @P1 SHF.L.U32 R3, R97, 0x1f, RZ ;  /* 0x0000001f61031819 */ /* 0x000fe200000006ff */
[----:B------:R-:W-:Y:S06]  /*6f00*/  BRA.U !UP0, `(.L_x_100) ;  /* 0x0000000108247547 */ /* 0x000fec000b800000 */
[----:B------:R-:W-:Y:S01]  /*6f10*/  IMAD.U32 R4, RZ, RZ, UR37 ;  /* 0x00000025ff047e24 */ /* 0x000fe2000f8e00ff */
[----:B------:R-:W-:Y:S01]  /*6f20*/  MOV R0, UR45 ;  /* 0x0000002d00007c02 */ /* 0x000fe20008000f00 */
[----:B------:R-:W-:Y:S03]  /*6f30*/  UIADD3 UR4, UPT, UPT, UR37, 0x1, URZ ;  /* 0x0000000125047890 */ /* 0x000fe6000fffe0ff */
[----:B------:R-:W-:Y:S01]  /*6f40*/  @P1 LEA R4, R4, UR36, 0x3 ;  /* 0x0000002404041c11 */ /* 0x000fe2000f8e18ff */
[----:B------:R-:W-:Y:S04]  /*6f50*/  UISETP.NE.AND UP0, UPT, UR4, 0x4, UPT ;  /* 0x000000040400788c */ /* 0x000fe8000bf05270 */
[----:B------:R-:W-:Y:S01]  /*6f60*/  @P1 VIADD R4, R4, 0x40 ;  /* 0x0000004004041836 */ /* 0x000fe20000000000 */
[----:B------:R-:W-:Y:S04]  /*6f70*/  USEL UR37, UR4, URZ, UP0 ;  /* 0x000000ff04257287 */ /* 0x000fe80008000000 */
[----:B------:R-:W-:Y:S04]  /*6f80*/  @P1 PRMT R0, R0, 0x654, R4 ;  /* 0x0000065400001816 */ /* 0x000fe80000000004 */
[----:B------:R2:W-:Y:S04]  /*6f90*/  @P1 SYNCS.ARRIVE.TRANS64.RED.A1T0 RZ, [R0+URZ], RZ ;  /* 0x000000ff00ff19a7 */ /* 0x0005e800081004ff */
.L_x_100:
[----:B------:R-:W4:Y:S01]  /*6fa0*/  @P1 SYNCS.PHASECHK.TRANS64.TRYWAIT P0, [R2+URZ+0x20], R3 ;  /* 0x00002003020015a7 */ /* 0x000f2200080011ff */
[----:B------:R-:W-:Y:S01]  /*6fb0*/  BSSY B1, `(.L_x_101) ;  /* 0x0000016000017945 */ /* 0x000fe20003800000 */
[----:B----4-:R-:W-:Y:S03]  /*6fc0*/  @P1 SEL R66, RZ, 0x1, !P0 ;  /* 0x00000001ff421807 */ /* 0x010fe60004000000 */
[----:B------:R-:W-:Y:S05]  /*6fd0*/  @!P1 BRA `(.L_x_102) ;  /* 0x00000000004c9947 */ /* 0x000fea0003800000 */
[----:B------:R-:W-:Y:S01]  /*6fe0*/  ISETP.NE.AND P0, PT, R66, RZ, PT ;  /* 0x000000ff4200720c */ /* 0x000fe20003f05270 */
[----:B------:R-:W-:Y:S01]  /*6ff0*/  BSSY B0, `(.L_x_103) ;  /* 0x000000b000007945 */ /* 0x000fe20003800000 */
[----:B------:R-:W-:Y:S11]  /*7000*/  ISETP.NE.AND P1, PT, R67, RZ, PT ;  /* 0x000000ff4300720c */ /* 0x000ff60003f25270 */
[----:B------:R-:W-:Y:S02]  /*7010*/  @!UPT UIADD3 URZ, UPT, UPT, URZ, URZ, URZ ;  /* 0x000000fffffff290 */ /* 0x000fe4000fffe0ff */
[C---:B------:R-:W-:Y:S01]  /*7020*/  @P1 IMAD R6, R65.reuse, 0x2000, R100 ;  /* 0x0000200041061824 */ /* 0x040fe200078e0264 */
[C---:B------:R-:W-:Y:S01]  /*7030*/  @P1 LEA R4, R65.reuse, R98, 0xd ;  /* 0x0000006241041211 */ /* 0x040fe200078e68ff */
[C---:B------:R-:W-:Y:S02]  /*7040*/  @P1 IMAD R5, R65.reuse, 0x2000, R99 ;  /* 0x0000200041051824 */ /* 0x040fe400078e0263 */
[----:B------:R-:W-:Y:S01]  /*7050*/  @P1 IMAD R3, R65, 0x2000, R106 ;  /* 0x0000200041031824 */ /* 0x000fe200078e026a */
[----:B------:R-:W-:Y:S06]  /*7060*/  @P0 BRA `(.L_x_104) ;  /* 0x00000000000c0947 */ /* 0x000fec0003800000 */
[----:B--2---:R-:W-:Y:S04]  /*7070*/  SHF.L.U32 R0, R97, 0x1f, RZ ;  /* 0x0000001f61007819 */ /* 0x004fe800000006ff */
[----:B------:R-:W2:Y:S02]  /*7080*/  SYNCS.PHASECHK.TRANS64.TRYWAIT P0, [R2+URZ+0x20], R0 ;  /* 0x00002000020075a7 */ /* 0x000ea400080011ff */
[----:B--2---:R-:W-:Y:S05]  /*7090*/  @!P0 BRA `(.L_x_105) ;  /* 0x0000003000108947 */ /* 0x004fea0003800000 */
.L_x_104:
[----:B------:R-:W-:Y:S05]  /*70a0*/  BSYNC B0 ;  /* 0x0000000000007941 */ /* 0x000fea0003800000 */
.L_x_103:
[----:B------:R-:W-:Y:S02]  /*70b0*/  ISETP.NE.AND P0, PT, R67, RZ, PT ;  /* 0x000000ff4300720c */ /* 0x000fe40003f05270 */
[----:B------:R-:W-:Y:S11]  /*70c0*/  IADD3 R65, PT, PT, R65, 0x1, RZ ;  /* 0x0000000141417810 */ /* 0x000ff60007ffe0ff */
[----:B------:R4:W1:Y:S04]  /*70d0*/  @P0 LDS.128 R56, [R6] ;  /* 0x0000000006380984 */ /* 0x0008680000000c00 */
[----:B------:R4:W1:Y:S04]  /*70e0*/  @P0 LDS.128 R60, [R5+0x10] ;  /* 0x00001000053c0984 */ /* 0x0008680000000c00 */
[----:B------:R4:W1:Y:S04]  /*70f0*/  @P0 LDS.128 R68, [R4+0x20] ;  /* 0x0000200004440984 */ /* 0x0008680000000c00 */
[----:B------:R4:W1:Y:S02]  /*7100*/  @P0 LDS.128 R76, [R3+0x30] ;  /* 0x00003000034c0984 */ /* 0x0008640000000c00 */
.L_x_102:
[----:B------:R-:W-:Y:S05]  /*7110*/  BSYNC B1 ;  /* 0x0000000000017941 */ /* 0x000fea0003800000 */
.L_x_101:
[----:B--2---:R-:W-:Y:S05]  /*7120*/  VIADD R0, R48, 0x20 ;  /* 0x0000002030007836 */ /* 0x004fea0000000000 */
[----:B------:R-:W-:Y:S04]  /*7130*/  SHF.R.U32.HI R0, RZ, 0x15, R0 ;  /* 0x00000015ff007819 */ /* 0x000fe80000011600 */
[----:B------:R-:W-:Y:S11]  /*7140*/  LOP3.LUT P0, RZ, R0, 0x3, R92, 0x48, !PT ;  /* 0x0000000300ff7812 */ /* 0x000ff6000780485c */
[----:B------:R-:W-:Y:S02]  /*7150*/  @!UPT UIADD3 URZ, UPT, UPT, URZ, URZ, URZ ;  /* 0x000000fffffff290 */ /* 0x000fe4000fffe0ff */
[----:B------:R-:W-:Y:S05]  /*7160*/  @!P0 BRA `(.L_x_106) ;  /* 0x0000000000408947 */ /* 0x000fea0003800000 */
[----:B------:R-:W2:Y:S01]  /*7170*/  LDCU.64 UR8, c[0x4][0x70] ;  /* 0x01000e00ff0877ac */ /* 0x000ea20008000a00 */
[----:B----4-:R-:W-:Y:S01]  /*7180*/  MOV R3, 0x0 ;  /* 0x0000000000037802 */ /* 0x010fe20000000f00 */
[----:B------:R-:W-:Y:S02]  /*7190*/  HFMA2 R12, -RZ, RZ, 0, 5.9604644775390625e-08 ;  /* 0x00000001ff0c7431 */ /* 0x000fe400000001ff */
[----:B-1----:R-:W-:Y:S02]  /*71a0*/  IMAD.MOV.U32 R8, RZ, RZ, 0x192 ;  /* 0x00000192ff087424 */ /* 0x002fe400078e00ff */
[----:B------:R-:W-:Y:S01]  /*71b0*/  IMAD.MOV.U32 R13, RZ, RZ, RZ ;  /* 0x000000ffff0d7224 */ /* 0x000fe200078e00ff */
[----:B------:R-:W1:Y:S01]  /*71c0*/  LDCU.64 UR6, c[0x4][0x78] ;  /* 0x01000f00ff0677ac */ /* 0x000e620008000a00 */
[----:B------:R-:W4:Y:S01]  /*71d0*/  LDC.64 R2, c[0x4][R3] ;  /* 0x0100000003027b82 */ /* 0x000f220000000a00 */
[----:B------:R-:W5:Y:S01]  /*71e0*/  LDCU.64 UR4, c[0x4][0x10] ;  /* 0x01000200ff0477ac */ /* 0x000f620008000a00 */
[----:B--2---:R-:W-:Y:S01]  /*71f0*/  MOV R5, UR9 ;  /* 0x0000000900057c02 */ /* 0x004fe20008000f00 */
[----:B------:R-:W-:Y:S01]  /*7200*/  IMAD.U32 R4, RZ, RZ, UR8 ;  /* 0x00000008ff047e24 */ /* 0x000fe2000f8e00ff */
[----:B-1----:R-:W-:Y:S01]  /*7210*/  MOV R7, UR7 ;  /* 0x0000000700077c02 */ /* 0x002fe20008000f00 */
[----:B------:R-:W-:Y:S01]  /*7220*/  IMAD.U32 R6, RZ, RZ, UR6 ;  /* 0x00000006ff067e24 */ /* 0x000fe2000f8e00ff */
[----:B-----5:R-:W-:Y:S01]  /*7230*/  MOV R11, UR5 ;  /* 0x00000005000b7c02 */ /* 0x020fe20008000f00 */
[----:B------:R-:W-:Y:S02]  /*7240*/  IMAD.U32 R10, RZ, RZ, UR4 ;  /* 0x00000004ff0a7e24 */ /* 0x000fe4000f8e00ff */
[----:B------:R-:W-:Y:S07]  /*7250*/  LEPC R20, `(.L_x_106) ;  /* 0x000000001014794e */ /* 0x000fee0000000000 */
[----:B---34-:R-:W-:Y:S05]  /*7260*/  CALL.ABS.NOINC R2 ;  /* 0x0000000002007343 */ /* 0x018fea0003c00000 */
.L_x_106:
[----:B------:R-:W-:Y:S01]  /*7270*/  ISETP.NE.AND P6, PT, R107, RZ, PT ;  /* 0x000000ff6b00720c */ /* 0x000fe20003fc5270 */
[----:B------:R-:W-:Y:S05]  /*7280*/  WARPSYNC.ALL ;  /* 0x0000000000007948 */ /* 0x000fea0003800000 */
[----:B------:R-:W-:Y:S01]  /*7290*/  R2UR UR4, R48 ;  /* 0x00000000300472ca */ /* 0x000fe200000e0000 */
[----:B------:R-:W-:Y:S01]  /*72a0*/  BSSY.RECONVERGENT B0, `(.L_x_107) ;  /* 0x000008f000007945 */ /* 0x000fe20003800200 */
[----:B------:R-:W-:Y:S02]  /*72b0*/  MOV R50, UR37 ;  /* 0x0000002500327c02 */ /* 0x000fe40008000f00 */
[----:B-1--4-:R-:W-:Y:S02]  /*72c0*/  SHF.L.U32 R3, R56, 0x10, RZ ;  /* 0x0000001038037819 */ /* 0x012fe400000006ff */
[----:B------:R-:W-:Y:S02]  /*72d0*/  MOV R72, UR45 ;  /* 0x0000002d00487c02 */ /* 0x000fe40008000f00 */
[----:B------:R-:W-:Y:S02]  /*72e0*/  @P6 LEA R50, R50, UR36, 0x3 ;  /* 0x0000002432326c11 */ /* 0x000fe4000f8e18ff */
[C---:B------:R-:W-:Y:S02]  /*72f0*/  LOP3.LUT R51, R57.reuse, 0xffff0000, RZ, 0xc0, !PT ;  /* 0xffff000039337812 */ /* 0x040fe400078ec0ff */
[----:B------:R-:W-:Y:S01]  /*7300*/  @P6 IADD3 R50, PT, PT, R50, 0x40, RZ ;  /* 0x0000004032326810 */ /* 0x000fe20007ffe0ff */
[----:B------:R-:W1:Y:S01]  /*7310*/  LDTM.x32 R4, tmem[UR4+0x20] ;  /* 0x00002004000479ee */ /* 0x000e6200082c0000 */
[----:B------:R-:W-:Y:S02]  /*7320*/  ISETP.NE.AND P0, PT, R102, RZ, PT ;  /* 0x000000ff6600720c */ /* 0x000fe40003f05270 */
[----:B------:R-:W-:Y:S02]  /*7330*/  @P6 PRMT R72, R72, 0x654, R50 ;  /* 0x0000065448486816 */ /* 0x000fe40000000032 */
[----:B------:R-:W-:Y:S01]  /*7340*/  SHF.L.U32 R50, R57, 0x10, RZ ;  /* 0x0000001039327819 */ /* 0x000fe200000006ff */
[C---:B-1----:R-:W-:Y:S01]  /*7350*/  FMUL R0, R47.reuse, R4 ;  /* 0x000000042f007220 */ /* 0x042fe20000400000 */
[----:B------:R-:W-:Y:S01]  /*7360*/  LOP3.LUT R4, R56, 0xffff0000, RZ, 0xc0, !PT ;  /* 0xffff000038047812 */ /* 0x000fe200078ec0ff */
[C---:B------:R-:W-:Y:S01]  /*7370*/  FMUL R2, R47.reuse, R5 ;  /* 0x000000052f027220 */ /* 0x040fe20000400000 */
[----:B------:R-:W-:Y:S01]  /*7380*/  FMUL R7, R47, R7 ;  /* 0x000000072f077220 */ /* 0x000fe20000400000 */
[----:B------:R-:W-:Y:S01]  /*7390*/  FFMA R0, R49, R3, R0 ;  /* 0x0000000331007223 */ /* 0x000fe20000000000 */
[----:B------:R-:W-:Y:S01]  /*73a0*/  FMUL R3, R47, R6 ;  /* 0x000000062f037220 */ /* 0x000fe20000400000 */
[----:B------:R-:W-:Y:S01]  /*73b0*/  FFMA R2, R49, R4, R2 ;  /* 0x0000000431027223 */ /* 0x000fe20000000002 */
[C---:B------:R-:W-:Y:S01]  /*73c0*/  FMUL R4, R47.reuse, R8 ;  /* 0x000000082f047220 */ /* 0x040fe20000400000 */
[C---:B------:R-:W-:Y:S01]  /*73d0*/  FMUL R8, R47.reuse, R12 ;  /* 0x0000000c2f087220 */ /* 0x040fe20000400000 */
[C---:B------:R-:W-:Y:S01]  /*73e0*/  FMUL R12, R47.reuse, R16 ;  /* 0x000000102f0c7220 */ /* 0x040fe20000400000 */
[C---:B------:R-:W-:Y:S01]  /*73f0*/  FMUL R16, R47.reuse, R20 ;  /* 0x000000142f107220 */ /* 0x040fe20000400000 */
[----:B------:R-:W-:Y:S01]  /*7400*/  F2FP.BF16.F32.PACK_AB R52, R2, R0 ;  /* 0x000000000234723e */ /* 0x000fe200000010ff */
[C---:B------:R-:W-:Y:S01]  /*7410*/  FMUL R20, R47.reuse, R24 ;  /* 0x000000182f147220 */ /* 0x040fe20000400000 */
[C---:B------:R-:W-:Y:S01]  /*7420*/  LOP3.LUT R0, R58.reuse, 0xffff0000, RZ, 0xc0, !PT ;  /* 0xffff00003a007812 */ /* 0x040fe200078ec0ff */
[----:B------:R-:W-:Y:S01]  /*7430*/  FMUL R24, R47, R28 ;  /* 0x0000001c2f187220 */ /* 0x000fe20000400000 */
[----:B------:R-:W-:Y:S01]  /*7440*/  SHF.L.U32 R2, R59, 0x10, RZ ;  /* 0x000000103b027819 */ /* 0x000fe200000006ff */
[C---:B------:R-:W-:Y:S01]  /*7450*/  FMUL R28, R47.reuse, R32 ;  /* 0x000000202f1c7220 */ /* 0x040fe20000400000 */
[----:B------:R-:W-:Y:S01]  /*7460*/  SHF.L.U32 R32, R58, 0x10, RZ ;  /* 0x000000103a207819 */ /* 0x000fe200000006ff */
[----:B------:R-:W-:Y:S01]  /*7470*/  FMUL R5, R47, R9 ;  /* 0x000000092f057220 */ /* 0x000fe20000400000 */
[C---:B------:R-:W-:Y:S01]  /*7480*/  FFMA R3, R49.reuse, R50, R3 ;  /* 0x0000003231037223 */ /* 0x040fe20000000003 */
[----:B------:R-:W-:Y:S01]  /*7490*/  FFMA R7, R49, R51, R7 ;  /* 0x0000003331077223 */ /* 0x000fe20000000007 */
[----:B------:R-:W-:Y:S01]  /*74a0*/  FMUL R6, R47, R10 ;  /* 0x0000000a2f067220 */ /* 0x000fe20000400000 */
[----:B------:R-:W-:Y:S01]  /*74b0*/  FFMA R4, R49, R32, R4 ;  /* 0x0000002031047223 */ /* 0x000fe20000000004 */
[----:B------:R-:W-:Y:S01]  /*74c0*/  LOP3.LUT R32, R59, 0xffff0000, RZ, 0xc0, !PT ;  /* 0xffff00003b207812 */ /* 0x000fe200078ec0ff */
[----:B------:R-:W-:Y:S01]  /*74d0*/  FFMA R5, R49, R0, R5 ;  /* 0x0000000031057223 */ /* 0x000fe20000000005 */
[C---:B------:R-:W-:Y:S01]  /*74e0*/  SHF.L.U32 R0, R60.reuse, 0x10, RZ ;  /* 0x000000103c007819 */ /* 0x040fe200000006ff */
[----:B------:R-:W-:Y:S01]  /*74f0*/  FMUL R11, R47, R11 ;  /* 0x0000000b2f0b7220 */ /* 0x000fe20000400000 */
[----:B------:R-:W-:Y:S01]  /*7500*/  F2FP.BF16.F32.PACK_AB R53, R7, R3 ;  /* 0x000000030735723e */ /* 0x000fe200000010ff */
[C---:B------:R-:W-:Y:S01]  /*7510*/  FFMA R6, R49.reuse, R2, R6 ;  /* 0x0000000231067223 */ /* 0x040fe20000000006 */
[----:B------:R-:W-:Y:S01]  /*7520*/  LOP3.LUT R2, R60, 0xffff0000, RZ, 0xc0, !PT ;  /* 0xffff00003c027812 */ /* 0x000fe200078ec0ff */
[----:B------:R-:W-:Y:S01]  /*7530*/  FFMA R11, R49, R32, R11 ;  /* 0x00000020310b7223 */ /* 0x000fe2000000000b */
[----:B------:R-:W-:Y:S01]  /*7540*/  SHF.L.U32 R3, R61, 0x10, RZ ;  /* 0x000000103d037819 */ /* 0x000fe200000006ff */
[----:B------:R-:W-:Y:S01]  /*7550*/  FFMA R8, R49, R0, R8 ;  /* 0x0000000031087223 */ /* 0x000fe20000000008 */
[----:B------:R-:W-:Y:S01]  /*7560*/  LOP3.LUT R0, R61, 0xffff0000, RZ, 0xc0, !PT ;  /* 0xffff00003d007812 */ /* 0x000fe200078ec0ff */
[----:B------:R-:W-:Y:S01]  /*7570*/  FMUL R9, R47, R13 ;  /* 0x0000000d2f097220 */ /* 0x000fe20000400000 */
[----:B------:R-:W-:Y:S01]  /*7580*/  F2FP.BF16.F32.PACK_AB R54, R5, R4 ;  /* 0x000000040536723e */ /* 0x000fe200000010ff */
[----:B------:R-:W-:Y:S01]  /*7590*/  FMUL R10, R47, R14 ;  /* 0x0000000e2f0a7220 */ /* 0x000fe20000400000 */
[----:B------:R-:W-:Y:S01]  /*75a0*/  F2FP.BF16.F32.PACK_AB R55, R11, R6 ;  /* 0x000000060b37723e */ /* 0x000fe200000010ff */
[----:B------:R-:W-:Y:S01]  /*75b0*/  FMUL R15, R47, R15 ;  /* 0x0000000f2f0f7220 */ /* 0x000fe20000400000 */
[----:B------:R-:W-:Y:S01]  /*75c0*/  SHF.L.U32 R4, R77, 0x10, RZ ;  /* 0x000000104d047819 */ /* 0x000fe200000006ff */
[C---:B------:R-:W-:Y:S01]  /*75d0*/  FFMA R9, R49.reuse, R2, R9 ;  /* 0x0000000231097223 */ /* 0x040fe20000000009 */
[C---:B------:R-:W-:Y:S01]  /*75e0*/  SHF.L.U32 R2, R62.reuse, 0x10, RZ ;  /* 0x000000103e027819 */ /* 0x040fe200000006ff */
[C---:B------:R-:W-:Y:S01]  /*75f0*/  FFMA R10, R49.reuse, R3, R10 ;  /* 0x00000003310a7223 */ /* 0x040fe2000000000a */
[----:B------:R-:W-:Y:S01]  /*7600*/  LOP3.LUT R3, R62, 0xffff0000, RZ, 0xc0, !PT ;  /* 0xffff00003e037812 */ /* 0x000fe200078ec0ff */
[----:B------:R-:W-:Y:S01]  /*7610*/  FFMA R15, R49, R0, R15 ;  /* 0x00000000310f7223 */ /* 0x000fe2000000000f */
[----:B------:R-:W-:Y:S01]  /*7620*/  SHF.L.U32 R0, R63, 0x10, RZ ;  /* 0x000000103f007819 */ /* 0x000fe200000006ff */
[----:B------:R-:W-:Y:S01]  /*7630*/  FMUL R13, R47, R17 ;  /* 0x000000112f0d7220 */ /* 0x000fe20000400000 */
[----:B------:R-:W-:Y:S01]  /*7640*/  F2FP.BF16.F32.PACK_AB R8, R9, R8 ;  /* 0x000000080908723e */ /* 0x000fe200000010ff */
[----:B------:R-:W-:Y:S01]  /*7650*/  FMUL R14, R47, R18 ;  /* 0x000000122f0e7220 */ /* 0x000fe20000400000 */
[----:B------:R-:W-:Y:S01]  /*7660*/  F2FP.BF16.F32.PACK_AB R9, R15, R10 ;  /* 0x0000000a0f09723e */ /* 0x000fe200000010ff */
[----:B------:R-:W-:Y:S01]  /*7670*/  FFMA R12, R49, R2, R12 ;  /* 0x00000002310c7223 */ /* 0x000fe2000000000c */
[----:B------:R-:W-:Y:S01]  /*7680*/  LOP3.LUT R2, R63, 0xffff0000, RZ, 0xc0, !PT ;  /* 0xffff00003f027812 */ /* 0x000fe200078ec0ff */
[----:B------:R-:W-:Y:S01]  /*7690*/  FFMA R13, R49, R3, R13 ;  /* 0x00000003310d7223 */ /* 0x000fe2000000000d */
[----:B------:R-:W-:Y:S01]  /*76a0*/  SHF.L.U32 R3, R69, 0x10, RZ ;  /* 0x0000001045037819 */ /* 0x000fe200000006ff */
[----:B------:R-:W-:Y:S01]  /*76b0*/  FFMA R14, R49, R0, R14 ;  /* 0x00000000310e7223 */ /* 0x000fe2000000000e */
[C---:B------:R-:W-:Y:S01]  /*76c0*/  SHF.L.U32 R0, R68.reuse, 0x10, RZ ;  /* 0x0000001044007819 */ /* 0x040fe200000006ff */
[----:B------:R-:W-:Y:S01]  /*76d0*/  FMUL R19, R47, R19 ;  /* 0x000000132f137220 */ /* 0x000fe20000400000 */
[----:B------:R-:W-:Y:S01]  /*76e0*/  F2FP.BF16.F32.PACK_AB R10, R13, R12 ;  /* 0x0000000c0d0a723e */ /* 0x000fe200000010ff */
[----:B------:R-:W-:Y:S01]  /*76f0*/  FMUL R17, R47, R21 ;  /* 0x000000152f117220 */ /* 0x000fe20000400000 */
[----:B------:R-:W-:Y:S01]  /*7700*/  LOP3.LUT R5, R79, 0xffff0000, RZ, 0xc0, !PT ;  /* 0xffff00004f057812 */ /* 0x000fe200078ec0ff */
[C---:B------:R-:W-:Y:S01]  /*7710*/  FFMA R19, R49.reuse, R2, R19 ;  /* 0x0000000231137223 */ /* 0x040fe20000000013 */
[----:B------:R-:W-:Y:S01]  /*7720*/  LOP3.LUT R2, R68, 0xffff0000, RZ, 0xc0, !PT ;  /* 0xffff000044027812 */ /* 0x000fe200078ec0ff */
[----:B------:R1:W-:Y:S01]  /*7730*/  STS.128 [R100+0x2000], R52 ;  /* 0x0020003464007388 */ /* 0x0003e20000000c00 */
[----:B------:R-:W-:Y:S01]  /*7740*/  FFMA R16, R49, R0, R16 ;  /* 0x0000000031107223 */ /* 0x000fe20000000010 */
[----:B------:R-:W-:Y:S01]  /*7750*/  LOP3.LUT R0, R69, 0xffff0000, RZ, 0xc0, !PT ;  /* 0xffff000045007812 */ /* 0x000fe200078ec0ff */
[----:B------:R-:W-:Y:S01]  /*7760*/  FMUL R18, R47, R22 ;  /* 0x000000162f127220 */ /* 0x000fe20000400000 */
[----:B------:R-:W-:Y:S01]  /*7770*/  F2FP.BF16.F32.PACK_AB R11, R19, R14 ;  /* 0x0000000e130b723e */ /* 0x000fe200000010ff */
[----:B------:R-:W-:Y:S01]  /*7780*/  FMUL R23, R47, R23 ;  /* 0x000000172f177220 */ /* 0x000fe20000400000 */
[C---:B------:R-:W-:Y:S01]  /*7790*/  FFMA R17, R49.reuse, R2, R17 ;  /* 0x0000000231117223 */ /* 0x040fe20000000011 */
[C---:B------:R-:W-:Y:S01]  /*77a0*/  SHF.L.U32 R2, R70.reuse, 0x10, RZ ;  /* 0x0000001046027819 */ /* 0x040fe200000006ff */
[----:B------:R-:W-:Y:S01]  /*77b0*/  FFMA R18, R49, R3, R18 ;  /* 0x0000000331127223 */ /* 0x000fe20000000012 */
[----:B------:R-:W-:Y:S01]  /*77c0*/  SHF.L.U32 R3, R71, 0x10, RZ ;  /* 0x0000001047037819 */ /* 0x000fe200000006ff */
[----:B------:R1:W-:Y:S01]  /*77d0*/  STS.128 [R99+0x2010], R8 ;  /* 0x0020100863007388 */ /* 0x0003e20000000c00 */
[----:B------:R-:W-:Y:S01]  /*77e0*/  F2FP.BF16.F32.PACK_AB R16, R17, R16 ;  /* 0x000000101110723e */ /* 0x000fe200000010ff */
[----:B------:R-:W-:Y:S01]  /*77f0*/  FFMA R23, R49, R0, R23 ;  /* 0x0000000031177223 */ /* 0x000fe20000000017 */
[----:B------:R-:W-:Y:S01]  /*7800*/  LOP3.LUT R0, R70, 0xffff0000, RZ, 0xc0, !PT ;  /* 0xffff000046007812 */ /* 0x000fe200078ec0ff */
[C---:B------:R-:W-:Y:S01]  /*7810*/  FMUL R21, R47.reuse, R25 ;  /* 0x000000192f157220 */ /* 0x040fe20000400000 */
[----:B------:R-:W-:Y:S01]  /*7820*/  FMUL R22, R47, R26 ;  /* 0x0000001a2f167220 */ /* 0x000fe20000400000 */
[C---:B------:R-:W-:Y:S01]  /*7830*/  FFMA R20, R49.reuse, R2, R20 ;  /* 0x0000000231147223 */ /* 0x040fe20000000014 */
[C---:B------:R-:W-:Y:S01]  /*7840*/  SHF.L.U32 R2, R76.reuse, 0x10, RZ ;  /* 0x000000104c027819 */ /* 0x040fe200000006ff */
[----:B------:R-:W-:Y:S01]  /*7850*/  FFMA R21, R49, R0, R21 ;  /* 0x0000000031157223 */ /* 0x000fe20000000015 */
[----:B------:R-:W-:Y:S01]  /*7860*/  LOP3.LUT R0, R71, 0xffff0000, RZ, 0xc0, !PT ;  /* 0xffff000047007812 */ /* 0x000fe200078ec0ff */
[----:B------:R-:W-:Y:S01]  /*7870*/  FFMA R22, R49, R3, R22 ;  /* 0x0000000331167223 */ /* 0x000fe20000000016 */
[C---:B------:R-:W-:Y:S01]  /*7880*/  FMUL R27, R47.reuse, R27 ;  /* 0x0000001b2f1b7220 */ /* 0x040fe20000400000 */
[----:B------:R-:W-:Y:S01]  /*7890*/  LOP3.LUT R3, R76, 0xffff0000, RZ, 0xc0, !PT ;  /* 0xffff00004c037812 */ /* 0x000fe200078ec0ff */
[C---:B------:R-:W-:Y:S01]  /*78a0*/  FMUL R25, R47.reuse, R29 ;  /* 0x0000001d2f197220 */ /* 0x040fe20000400000 */
[----:B------:R-:W-:Y:S01]  /*78b0*/  FMUL R26, R47, R30 ;  /* 0x0000001e2f1a7220 */ /* 0x000fe20000400000 */
[C---:B------:R-:W-:Y:S01]  /*78c0*/  FFMA R27, R49.reuse, R0, R27 ;  /* 0x00000000311b7223 */ /* 0x040fe2000000001b */
[----:B------:R-:W-:Y:S01]  /*78d0*/  FFMA R24, R49, R2, R24 ;  /* 0x0000000231187223 */ /* 0x000fe20000000018 */
[----:B------:R-:W-:Y:S01]  /*78e0*/  LOP3.LUT R0, R77, 0xffff0000, RZ, 0xc0, !PT ;  /* 0xffff00004d007812 */ /* 0x000fe200078ec0ff */
[----:B------:R-:W-:Y:S01]  /*78f0*/  FFMA R25, R49, R3, R25 ;  /* 0x0000000331197223 */ /* 0x000fe20000000019 */
[----:B------:R-:W-:Y:S01]  /*7900*/  FMUL R31, R47, R31 ;  /* 0x0000001f2f1f7220 */ /* 0x000fe20000400000 */
[C---:B------:R-:W-:Y:S01]  /*7910*/  SHF.L.U32 R2, R78.reuse, 0x10, RZ ;  /* 0x000000104e027819 */ /* 0x040fe200000006ff */
[----:B------:R-:W-:Y:S01]  /*7920*/  FFMA R26, R49, R4, R26 ;  /* 0x00000004311a7223 */ /* 0x000fe2000000001a */
[----:B------:R-:W-:Y:S01]  /*7930*/  LOP3.LUT R3, R78, 0xffff0000, RZ, 0xc0, !PT ;  /* 0xffff00004e037812 */ /* 0x000fe200078ec0ff */
[----:B------:R-:W-:Y:S01]  /*7940*/  FMUL R29, R47, R33 ;  /* 0x000000212f1d7220 */ /* 0x000fe20000400000 */
[----:B------:R-:W-:Y:S01]  /*7950*/  SHF.L.U32 R4, R79, 0x10, RZ ;  /* 0x000000104f047819 */ /* 0x000fe200000006ff */
[----:B------:R-:W-:Y:S01]  /*7960*/  FMUL R30, R47, R34 ;  /* 0x000000222f1e7220 */ /* 0x000fe20000400000 */
[----:B------:R-:W-:Y:S01]  /*7970*/  F2FP.BF16.F32.PACK_AB R17, R23, R18 ;  /* 0x000000121711723e */ /* 0x000fe200000010ff */
[----:B------:R-:W-:Y:S01]  /*7980*/  FFMA R31, R49, R0, R31 ;  /* 0x00000000311f7223 */ /* 0x000fe2000000001f */
[----:B------:R-:W-:Y:S01]  /*7990*/  FMUL R35, R47, R35 ;  /* 0x000000232f237220 */ /* 0x000fe20000400000 */
[----:B------:R-:W-:Y:S01]  /*79a0*/  F2FP.BF16.F32.PACK_AB R18, R21, R20 ;  /* 0x000000141512723e */ /* 0x000fe200000010ff */
[----:B------:R-:W-:Y:S01]  /*79b0*/  FFMA R28, R49, R2, R28 ;  /* 0x00000002311c7223 */ /* 0x000fe2000000001c */
[----:B------:R-:W-:Y:S01]  /*79c0*/  F2FP.BF16.F32.PACK_AB R19, R27, R22 ;  /* 0x000000161b13723e */ /* 0x000fe200000010ff */
[C---:B------:R-:W-:Y:S01]  /*79d0*/  FFMA R29, R49.reuse, R3, R29 ;  /* 0x00000003311d7223 */ /* 0x040fe2000000001d */
[C---:B------:R-:W-:Y:S01]  /*79e0*/  FFMA R30, R49.reuse, R4, R30 ;  /* 0x00000004311e7223 */ /* 0x040fe2000000001e */
[----:B------:R-:W-:Y:S01]  /*79f0*/  FFMA R35, R49, R5, R35 ;  /* 0x0000000531237223 */ /* 0x000fe20000000023 */
[----:B------:R-:W-:Y:S01]  /*7a00*/  F2FP.BF16.F32.PACK_AB R24, R25, R24 ;  /* 0x000000181918723e */ /* 0x000fe200000010ff */
[----:B------:R1:W-:Y:S01]  /*7a10*/  STS.128 [R98+0x2020], R16 ;  /* 0x0020201062007388 */ /* 0x0003e20000000c00 */
[----:B------:R-:W-:Y:S02]  /*7a20*/  F2FP.BF16.F32.PACK_AB R25, R31, R26 ;  /* 0x0000001a1f19723e */ /* 0x000fe400000010ff */
[----:B------:R-:W-:Y:S02]  /*7a30*/  F2FP.BF16.F32.PACK_AB R26, R29, R28 ;  /* 0x0000001c1d1a723e */ /* 0x000fe400000010ff */
[----:B------:R-:W-:Y:S02]  /*7a40*/  F2FP.BF16.F32.PACK_AB R27, R35, R30 ;  /* 0x0000001e231b723e */ /* 0x000fe400000010ff */
[----:B------:R-:W-:Y:S02]  /*7a50*/  LEA R0, R65, UR36, 0x3 ;  /* 0x0000002441007c11 */ /* 0x000fe4000f8e18ff */
[----:B------:R-:W-:Y:S01]  /*7a60*/  @P6 SHF.L.U32 R2, R97, 0x1f, RZ ;  /* 0x0000001f61026819 */ /* 0x000fe200000006ff */
        /* <DEDUP_REMOVED lines=9> */
[----:B------:R-:W-:Y:S02]  /*7b00*/  UIADD3 UR4, UP0, UPT, UR50, 0xa80, URZ ;  /* 0x00000a8032047890 */ /* 0x000fe4000ff1e0ff */
[----:B------:R-:W-:Y:S02]  /*7b10*/  UIADD3 UR9, UPT, UPT, UR41, 0x20, URZ ;  /* 0x0000002029097890 */ /* 0x000fe4000fffe0ff */
[----:B------:R-:W-:Y:S02]  /*7b20*/  UIADD3 UR8, UPT, UPT, UR36, 0x2200, URZ ;  /* 0x0000220024087890 */ /* 0x000fe4000fffe0ff */
[----:B------:R-:W-:Y:S01]  /*7b30*/  UIADD3.X UR5, UPT, UPT, URZ, UR51, URZ, UP0, !UPT ;  /* 0x00000033ff057290 */ /* 0x000fe200087fe4ff */
[----:B------:R-:W-:Y:S01]  /*7b40*/  UMOV UR10, UR42 ;  /* 0x0000002a000a7c82 */ /* 0x000fe20008000000 */
[----:B------:R-:W-:Y:S07]  /*7b50*/  UMOV UR11, UR52 ;  /* 0x00000034000b7c82 */ /* 0x000fee0008000000 */
[----:B------:R2:W-:Y:S01]  /*7b60*/  UTMASTG.3D [UR8], [UR4] ;  /* 0x00000008040073b5 */ /* 0x0005e20008010000 */
[----:B------:R0:W-:Y:S01]  /*7b70*/  UTMACMDFLUSH ;  /* 0x00000000000079b7 */ /* 0x0001e20000000000 */
[----:B--2---:R-:W-:Y:S04]  /*7b80*/  DEPBAR.LE SB0, 0x1 ;  /* 0x000080400000791a */ /* 0x004fe80000000000 */
.L_x_108:
[----:B------:R-:W-:Y:S05]  /*7b90*/  BSYNC.RECONVERGENT B0 ;  /* 0x0000000000007941 */ /* 0x000fea0003800200 */
.L_x_107:
[----:B------:R-:W-:Y:S01]  /*7ba0*/  BAR.SYNC.DEFER_BLOCKING 0x1, 0x80 ;  /* 0x0042000000007b1d */ /* 0x000fe20000010000 */
[----:B------:R-:W-:Y:S04]  /*7bb0*/  UIADD3 UR4, UPT, UPT, UR37, 0x1, URZ ;  /* 0x0000000125047890 */ /* 0x000fe8000fffe0ff */
[----:B------:R-:W-:Y:S04]  /*7bc0*/  UISETP.NE.AND UP0, UPT, UR4, 0x4, UPT ;  /* 0x000000040400788c */ /* 0x000fe8000bf05270 */
[----:B------:R-:W-:Y:S01]  /*7bd0*/  USEL UR38, UR4, URZ, UP0 ;  /* 0x000000ff04267287 */ /* 0x000fe20008000000 */
[----:B------:R2:W-:Y:S01]  /*7be0*/  @P6 SYNCS.ARRIVE.TRANS64.RED.A1T0 RZ, [R72+URZ], RZ ;  /* 0x000000ff48ff69a7 */ /* 0x0005e200081004ff */
[----:B------:R-:W-:Y:S01]  /*7bf0*/  BSSY B1, `(.L_x_109) ;  /* 0x0000017000017945 */ /* 0x000fe20003800000 */
[----:B------:R-:W4:Y:S02]  /*7c00*/  @P6 SYNCS.PHASECHK.TRANS64.TRYWAIT P0, [R0+URZ+0x20], R2 ;  /* 0x00002002000065a7 */ /* 0x000f2400080011ff */
[----:B----4-:R-:W-:Y:S01]  /*7c10*/  @P6 SEL R66, RZ, 0x1, !P0 ;  /* 0x00000001ff426807 */ /* 0x010fe20004000000 */
[----:B--2---:R-:W-:Y:S06]  /*7c20*/  @!P6 BRA `(.L_x_110) ;  /* 0x00000000004ce947 */ /* 0x004fec0003800000 */
        /* <DEDUP_REMOVED lines=9> */
[----:B------:R-:W-:Y:S04]  /*7cc0*/  SHF.L.U32 R6, R97, 0x1f, RZ ;  /* 0x0000001f61067819 */ /* 0x000fe800000006ff */
[----:B------:R-:W2:Y:S02]  /*7cd0*/  SYNCS.PHASECHK.TRANS64.TRYWAIT P0, [R0+URZ+0x20], R6 ;  /* 0x00002006000075a7 */ /* 0x000ea400080011ff */
[----:B--2---:R-:W-:Y:S05]  /*7ce0*/  @!P0 BRA `(.L_x_113) ;  /* 0x0000002400108947 */ /* 0x004fea0003800000 */
.L_x_112:
[----:B------:R-:W-:Y:S05]  /*7cf0*/  BSYNC B0 ;  /* 0x0000000000007941 */ /* 0x000fea0003800000 */
.L_x_111:
[----:B------:R-:W-:Y:S02]  /*7d00*/  ISETP.NE.AND P0, PT, R67, RZ, PT ;  /* 0x000000ff4300720c */ /* 0x000fe40003f05270 */
[----:B------:R-:W-:Y:S11]  /*7d10*/  IADD3 R65, PT, PT, R65, 0x1, RZ ;  /* 0x0000000141417810 */ /* 0x000ff60007ffe0ff */
[----:B------:R4:W1:Y:S04]  /*7d20*/  @P0 LDS.128 R56, [R5] ;  /* 0x0000000005380984 */ /* 0x0008680000000c00 */
[----:B------:R4:W1:Y:S04]  /*7d30*/  @P0 LDS.128 R60, [R4+0x10] ;  /* 0x00001000043c0984 */ /* 0x0008680000000c00 */
[----:B------:R4:W1:Y:S04]  /*7d40*/  @P0 LDS.128 R68, [R3+0x20] ;  /* 0x0000200003440984 */ /* 0x0008680000000c00 */
[----:B------:R4:W1:Y:S02]  /*7d50*/  @P0 LDS.128 R76, [R2+0x30] ;  /* 0x00003000024c0984 */ /* 0x0008640000000c00 */
.L_x_110:
[----:B------:R-:W-:Y:S05]  /*7d60*/  BSYNC B1 ;  /* 0x0000000000017941 */ /* 0x000fea0003800000 */
.L_x_109:
        /* <DEDUP_REMOVED lines=21> */
.L_x_114:
        /* <DEDUP_REMOVED lines=146> */
.L_x_116:
[----:B------:R-:W-:Y:S05]  /*87e0*/  BSYNC.RECONVERGENT B0 ;  /* 0x0000000000007941 */ /* 0x000fea0003800200 */
.L_x_115:
        /* <DEDUP_REMOVED lines=21> */
.L_x_120:
[----:B------:R-:W-:Y:S05]  /*8940*/  BSYNC B0 ;  /* 0x0000000000007941 */ /* 0x000fea0003800000 */
.L_x_119:
[----:B------:R-:W-:Y:S11]  /*8950*/  ISETP.NE.AND P0, PT, R67, RZ, PT ;  /* 0x000000ff4300720c */ /* 0x000ff60003f05270 */
[----:B------:R-:W-:Y:S02]  /*8960*/  @!UPT UIADD3 URZ, UPT, UPT, URZ, URZ, URZ ;  /* 0x000000fffffff290 */ /* 0x000fe4000fffe0ff */
[----:B------:R4:W1:Y:S04]  /*8970*/  @P0 LDS.128 R56, [R4] ;  /* 0x0000000004380984 */ /* 0x0008680000000c00 */
[----:B------:R4:W1:Y:S04]  /*8980*/  @P0 LDS.128 R60, [R3+0x10] ;  /* 0x00001000033c0984 */ /* 0x0008680000000c00 */
[----:B------:R4:W1:Y:S04]  /*8990*/  @P0 LDS.128 R68, [R2+0x20] ;  /* 0x0000200002440984 */ /* 0x0008680000000c00 */
[----:B------:R4:W1:Y:S02]  /*89a0*/  @P0 LDS.128 R76, [R65+0x30] ;  /* 0x00003000414c0984 */ /* 0x0008640000000c00 */
.L_x_118:
[----:B------:R-:W-:Y:S05]  /*89b0*/  BSYNC B1 ;  /* 0x0000000000017941 */ /* 0x000fea0003800000 */
.L_x_117:
        /* <DEDUP_REMOVED lines=21> */
.L_x_122:
[----:B------:R-:W-:Y:S01]  /*8b10*/  ISETP.NE.AND P0, PT, R102, RZ, PT ;  /* 0x000000ff6600720c */ /* 0x000fe20003f05270 */
[----:B------:R-:W-:Y:S05]  /*8b20*/  WARPSYNC.ALL ;  /* 0x0000000000007948 */ /* 0x000fea0003800000 */
[----:B------:R-:W-:Y:S01]  /*8b30*/  R2UR UR4, R48 ;  /* 0x00000000300472ca */ /* 0x000fe200000e0000 */
[----:B------:R-:W-:Y:S01]  /*8b40*/  BSSY.RECONVERGENT B0, `(.L_x_123) ;  /* 0x000008c000007945 */ /* 0x000fe20003800200 */
[----:B------:R-:W-:Y:S02]  /*8b50*/  R2UR UR5, R64 ;  /* 0x00000000400572ca */ /* 0x000fe400000e0000 */
[C---:B-1----:R-:W-:Y:S02]  /*8b60*/  SHF.L.U32 R0, R56.reuse, 0x10, RZ ;  /* 0x0000001038007819 */ /* 0x042fe400000006ff */
[----:B----4-:R-:W-:Y:S02]  /*8b70*/  LOP3.LUT R2, R56, 0xffff0000, RZ, 0xc0, !PT ;  /* 0xffff000038027812 */ /* 0x010fe400078ec0ff */
[C---:B------:R-:W-:Y:S02]  /*8b80*/  SHF.L.U32 R3, R57.reuse, 0x10, RZ ;  /* 0x0000001039037819 */ /* 0x040fe400000006ff */
[----:B------:R-:W-:Y:S02]  /*8b90*/  LOP3.LUT R48, R57, 0xffff0000, RZ, 0xc0, !PT ;  /* 0xffff000039307812 */ /* 0x000fe400078ec0ff */
[C---:B------:R-:W-:Y:S01]  /*8ba0*/  SHF.L.U32 R50, R58.reuse, 0x10, RZ ;  /* 0x000000103a327819 */ /* 0x040fe200000006ff */
[----:B------:R-:W1:Y:S01]  /*8bb0*/  LDTM.x32 R4, tmem[UR4+0x60] ;  /* 0x00006004000479ee */ /* 0x000e6200082c0000 */
[----:B------:R-:W-:Y:S01]  /*8bc0*/  LOP3.LUT R51, R58, 0xffff0000, RZ, 0xc0, !PT ;  /* 0xffff00003a337812 */ /* 0x000fe200078ec0ff */
[----:B------:R-:W-:Y:S01]  /*8bd0*/  NOP ;  /* 0x0000000000007918 */ /* 0x000fe20000000000 */
[C---:B------:R-:W-:Y:S01]  /*8be0*/  SHF.L.U32 R52, R59.reuse, 0x10, RZ ;  /* 0x000000103b347819 */ /* 0x040fe200000006ff */
[----:B------:R-:W-:Y:S01]  /*8bf0*/  UIADD3 UR4, UPT, UPT, UR5, 0xa0, URZ ;  /* 0x000000a005047890 */ /* 0x000fe2000fffe0ff */
[----:B------:R-:W-:Y:S02]  /*8c00*/  LOP3.LUT R53, R59, 0xffff0000, RZ, 0xc0, !PT ;  /* 0xffff00003b357812 */ /* 0x000fe400078ec0ff */
[C---:B------:R-:W-:Y:S01]  /*8c10*/  SHF.L.U32 R54, R60.reuse, 0x10, RZ ;  /* 0x000000103c367819 */ /* 0x040fe200000006ff */
[----:B------:R-:W-:Y:S01]  /*8c20*/  UPRMT UR4, UR45, 0x654, UR4 ;  /* 0x000006542d047896 */ /* 0x000fe20008000004 */
[----:B------:R-:W-:Y:S02]  /*8c30*/  LOP3.LUT R55, R60, 0xffff0000, RZ, 0xc0, !PT ;  /* 0xffff00003c377812 */ /* 0x000fe400078ec0ff */
[C---:B------:R-:W-:Y:S02]  /*8c40*/  SHF.L.U32 R56, R61.reuse, 0x10, RZ ;  /* 0x000000103d387819 */ /* 0x040fe400000006ff */
[----:B------:R-:W-:Y:S02]  /*8c50*/  LOP3.LUT R57, R61, 0xffff0000, RZ, 0xc0, !PT ;  /* 0xffff00003d397812 */ /* 0x000fe400078ec0ff */
[C---:B------:R-:W-:Y:S02]  /*8c60*/  SHF.L.U32 R58, R62.reuse, 0x10, RZ ;  /* 0x000000103e3a7819 */ /* 0x040fe400000006ff */
[----:B------:R-:W-:Y:S01]  /*8c70*/  LOP3.LUT R59, R62, 0xffff0000, RZ, 0xc0, !PT ;  /* 0xffff00003e3b7812 */ /* 0x000fe200078ec0ff */
[----:B-1----:R-:W-:Y:S01]  /*8c80*/  SYNCS.ARRIVE.TRANS64.RED.A1T0 RZ, [UR4], RZ ;  /* 0x000000ffffff79a7 */ /* 0x002fe20008100404 */
[C---:B------:R-:W-:Y:S02]  /*8c90*/  SHF.L.U32 R60, R63.reuse, 0x10, RZ ;  /* 0x000000103f3c7819 */ /* 0x040fe400000006ff */
[----:B------:R-:W-:Y:S02]  /*8ca0*/  LOP3.LUT R61, R63, 0xffff0000, RZ, 0xc0, !PT ;  /* 0xffff00003f3d7812 */ /* 0x000fe400078ec0ff */
[C---:B------:R-:W-:Y:S01]  /*8cb0*/  SHF.L.U32 R62, R68.reuse, 0x10, RZ ;  /* 0x00000010443e7819 */ /* 0x040fe200000006ff */
[C---:B------:R-:W-:Y:S01]  /*8cc0*/  FMUL R4, R47.reuse, R4 ;  /* 0x000000042f047220 */ /* 0x040fe20000400000 */
[C---:B------:R-:W-:Y:S01]  /*8cd0*/  FMUL R5, R47.reuse, R5 ;  /* 0x000000052f057220 */ /* 0x040fe20000400000 */
[----:B------:R-:W-:Y:S01]  /*8ce0*/  FMUL R6, R47, R6 ;  /* 0x000000062f067220 */ /* 0x000fe20000400000 */
[----:B------:R-:W-:Y:S01]  /*8cf0*/  LOP3.LUT R63, R68, 0xffff0000, RZ, 0xc0, !PT ;  /* 0xffff0000443f7812 */ /* 0x000fe200078ec0ff */
[C---:B------:R-:W-:Y:S01]  /*8d00*/  FFMA R4, R49.reuse, R0, R4 ;  /* 0x0000000031047223 */ /* 0x040fe20000000004 */
[----:B------:R-:W-:Y:S01]  /*8d10*/  FFMA R5, R49, R2, R5 ;  /* 0x0000000231057223 */ /* 0x000fe20000000005 */
[----:B------:R-:W-:Y:S01]  /*8d20*/  SHF.L.U32 R64, R69, 0x10, RZ ;  /* 0x0000001045407819 */ /* 0x000fe200000006ff */
[----:B------:R-:W-:Y:S01]  /*8d30*/  FFMA R6, R49, R3, R6 ;  /* 0x0000000331067223 */ /* 0x000fe20000000006 */
[----:B------:R-:W-:Y:S01]  /*8d40*/  FMUL R7, R47, R7 ;  /* 0x000000072f077220 */ /* 0x000fe20000400000 */
[----:B------:R-:W-:Y:S01]  /*8d50*/  LOP3.LUT R65, R69, 0xffff0000, RZ, 0xc0, !PT ;  /* 0xffff000045417812 */ /* 0x000fe200078ec0ff */
[----:B------:R-:W-:Y:S01]  /*8d60*/  FMUL R8, R47, R8 ;  /* 0x000000082f087220 */ /* 0x000fe20000400000 */
[----:B------:R-:W-:Y:S01]  /*8d70*/  F2FP.BF16.F32.PACK_AB R4, R5, R4 ;  /* 0x000000040504723e */ /* 0x000fe200000010ff */
[----:B------:R-:W-:Y:S01]  /*8d80*/  FFMA R7, R49, R48, R7 ;  /* 0x0000003031077223 */ /* 0x000fe20000000007 */
[----:B------:R-:W-:Y:S01]  /*8d90*/  FMUL R9, R47, R9 ;  /* 0x000000092f097220 */ /* 0x000fe20000400000 */
[----:B------:R-:W-:Y:S01]  /*8da0*/  FFMA R8, R49, R50, R8 ;  /* 0x0000003231087223 */ /* 0x000fe20000000008 */
[C---:B------:R-:W-:Y:S01]  /*8db0*/  SHF.L.U32 R66, R70.reuse, 0x10, RZ ;  /* 0x0000001046427819 */ /* 0x040fe200000006ff */
[----:B------:R-:W-:Y:S01]  /*8dc0*/  FMUL R0, R47, R10 ;  /* 0x0000000a2f007220 */ /* 0x000fe20000400000 */
[----:B------:R-:W-:Y:S01]  /*8dd0*/  F2FP.BF16.F32.PACK_AB R5, R7, R6 ;  /* 0x000000060705723e */ /* 0x000fe200000010ff */
[----:B------:R-:W-:Y:S01]  /*8de0*/  FFMA R9, R49, R51, R9 ;  /* 0x0000003331097223 */ /* 0x000fe20000000009 */
[----:B------:R-:W-:Y:S01]  /*8df0*/  FMUL R2, R47, R11 ;  /* 0x0000000b2f027220 */ /* 0x000fe20000400000 */
[----:B------:R-:W-:Y:S01]  /*8e00*/  FFMA R0, R49, R52, R0 ;  /* 0x0000003431007223 */ /* 0x000fe20000000000 */
[----:B------:R-:W-:Y:S01]  /*8e10*/  LOP3.LUT R67, R70, 0xffff0000, RZ, 0xc0, !PT ;  /* 0xffff000046437812 */ /* 0x000fe200078ec0ff */
[----:B------:R-:W-:Y:S01]  /*8e20*/  FMUL R3, R47, R12 ;  /* 0x0000000c2f037220 */ /* 0x000fe20000400000 */
[----:B------:R-:W-:Y:S01]  /*8e30*/  F2FP.BF16.F32.PACK_AB R6, R9, R8 ;  /* 0x000000080906723e */ /* 0x000fe200000010ff */
[----:B------:R-:W-:Y:S01]  /*8e40*/  FFMA R2, R49, R53, R2 ;  /* 0x0000003531027223 */ /* 0x000fe20000000002 */
[----:B------:R-:W-:Y:S01]  /*8e50*/  FMUL R10, R47, R13 ;  /* 0x0000000d2f0a7220 */ /* 0x000fe20000400000 */
[----:B------:R-:W-:Y:S01]  /*8e60*/  FFMA R3, R49, R54, R3 ;  /* 0x0000003631037223 */ /* 0x000fe20000000003 */
[----:B------:R-:W-:Y:S01]  /*8e70*/  SHF.L.U32 R68, R71, 0x10, RZ ;  /* 0x0000001047447819 */ /* 0x000fe200000006ff */
[----:B------:R-:W-:Y:S01]  /*8e80*/  FMUL R11, R47, R14 ;  /* 0x0000000e2f0b7220 */ /* 0x000fe20000400000 */
[----:B------:R-:W-:Y:S01]  /*8e90*/  F2FP.BF16.F32.PACK_AB R7, R2, R0 ;  /* 0x000000000207723e */ /* 0x000fe200000010ff */
[----:B------:R-:W-:Y:S01]  /*8ea0*/  FFMA R10, R49, R55, R10 ;  /* 0x00000037310a7223 */ /* 0x000fe2000000000a */
[C---:B------:R-:W-:Y:S01]  /*8eb0*/  FMUL R15, R47.reuse, R15 ;  /* 0x0000000f2f0f7220 */ /* 0x040fe20000400000 */
[C---:B------:R-:W-:Y:S01]  /*8ec0*/  FMUL R12, R47.reuse, R16 ;  /* 0x000000102f0c7220 */ /* 0x040fe20000400000 */
[----:B------:R-:W-:Y:S01]  /*8ed0*/  FMUL R13, R47, R17 ;  /* 0x000000112f0d7220 */ /* 0x000fe20000400000 */
[----:B------:R1:W-:Y:S01]  /*8ee0*/  STS.128 [R100+0x6000], R4 ;  /* 0x0060000464007388 */ /* 0x0003e20000000c00 */
[----:B------:R-:W-:Y:S01]  /*8ef0*/  LOP3.LUT R69, R71, 0xffff0000, RZ, 0xc0, !PT ;  /* 0xffff000047457812 */ /* 0x000fe200078ec0ff */
[C---:B------:R-:W-:Y:S01]  /*8f00*/  FFMA R11, R49.reuse, R56, R11 ;  /* 0x00000038310b7223 */ /* 0x040fe2000000000b */
[----:B------:R-:W-:Y:S01]  /*8f10*/  SHF.L.U32 R70, R76, 0x10, RZ ;  /* 0x000000104c467819 */ /* 0x000fe200000006ff */
[C---:B------:R-:W-:Y:S01]  /*8f20*/  FFMA R15, R49.reuse, R57, R15 ;  /* 0x00000039310f7223 */ /* 0x040fe2000000000f */
[----:B------:R-:W-:Y:S01]  /*8f30*/  F2FP.BF16.F32.PACK_AB R8, R10, R3 ;  /* 0x000000030a08723e */ /* 0x000fe200000010ff */
[C---:B------:R-:W-:Y:S01]  /*8f40*/  FFMA R12, R49.reuse, R58, R12 ;  /* 0x0000003a310c7223 */ /* 0x040fe2000000000c */
[----:B------:R-:W-:Y:S01]  /*8f50*/  FFMA R13, R49, R59, R13 ;  /* 0x0000003b310d7223 */ /* 0x000fe2000000000d */
[C---:B------:R-:W-:Y:S01]  /*8f60*/  FMUL R14, R47.reuse, R18 ;  /* 0x000000122f0e7220 */ /* 0x040fe20000400000 */
[C---:B------:R-:W-:Y:S01]  /*8f70*/  FMUL R19, R47.reuse, R19 ;  /* 0x000000132f137220 */ /* 0x040fe20000400000 */
[C---:B------:R-:W-:Y:S01]  /*8f80*/  FMUL R16, R47.reuse, R20 ;  /* 0x000000142f107220 */ /* 0x040fe20000400000 */
[----:B------:R-:W-:Y:S01]  /*8f90*/  FMUL R17, R47, R21 ;  /* 0x000000152f117220 */ /* 0x000fe20000400000 */
[----:B------:R-:W-:Y:S01]  /*8fa0*/  FFMA R14, R49, R60, R14 ;  /* 0x0000003c310e7223 */ /* 0x000fe2000000000e */
        /* <DEDUP_REMOVED lines=9> */
[----:B------:R-:W-:Y:S01]  /*9040*/  F2FP.BF16.F32.PACK_AB R9, R15, R11 ;  /* 0x0000000b0f09723e */ /* 0x000fe200000010ff */
[----:B------:R-:W-:Y:S01]  /*9050*/  FFMA R23, R49, R65, R23 ;  /* 0x0000004131177223 */ /* 0x000fe20000000017 */
[----:B------:R-:W-:Y:S01]  /*9060*/  FMUL R27, R47, R27 ;  /* 0x0000001b2f1b7220 */ /* 0x000fe20000400000 */
[----:B------:R-:W-:Y:S01]  /*9070*/  F2FP.BF16.F32.PACK_AB R10, R13, R12 ;  /* 0x0000000c0d0a723e */ /* 0x000fe200000010ff */
[----:B------:R-:W-:Y:S01]  /*9080*/  FFMA R20, R49, R66, R20 ;  /* 0x0000004231147223 */ /* 0x000fe20000000014 */
[----:B------:R-:W-:Y:S01]  /*9090*/  F2FP.BF16.F32.PACK_AB R11, R19, R14 ;  /* 0x0000000e130b723e */ /* 0x000fe200000010ff */
[----:B------:R-:W-:Y:S01]  /*90a0*/  FMUL R24, R47, R28 ;  /* 0x0000001c2f187220 */ /* 0x000fe20000400000 */
[----:B------:R-:W-:Y:S01]  /*90b0*/  LOP3.LUT R71, R76, 0xffff0000, RZ, 0xc0, !PT ;  /* 0xffff00004c477812 */ /* 0x000fe200078ec0ff */
[----:B------:R-:W-:Y:S01]  /*90c0*/  FFMA R21, R49, R67, R21 ;  /* 0x0000004331157223 */ /* 0x000fe20000000015 */
[----:B------:R-:W-:Y:S01]  /*90d0*/  SHF.L.U32 R72, R77, 0x10, RZ ;  /* 0x000000104d487819 */ /* 0x000fe200000006ff */
[----:B------:R1:W-:Y:S01]  /*90e0*/  STS.128 [R99+0x6010], R8 ;  /* 0x0060100863007388 */ /* 0x0003e20000000c00 */
[----:B------:R-:W-:Y:S01]  /*90f0*/  FMUL R25, R47, R29 ;  /* 0x0000001d2f197220 */ /* 0x000fe20000400000 */
[----:B------:R-:W-:Y:S01]  /*9100*/  FFMA R22, R49, R68, R22 ;  /* 0x0000004431167223 */ /* 0x000fe20000000016 */
[----:B------:R-:W-:Y:S01]  /*9110*/  LOP3.LUT R73, R77, 0xffff0000, RZ, 0xc0, !PT ;  /* 0xffff00004d497812 */ /* 0x000fe200078ec0ff */
[----:B------:R-:W-:Y:S01]  /*9120*/  FMUL R26, R47, R30 ;  /* 0x0000001e2f1a7220 */ /* 0x000fe20000400000 */
[----:B------:R-:W-:Y:S01]  /*9130*/  FFMA R27, R49, R69, R27 ;  /* 0x00000045311b7223 */ /* 0x000fe2000000001b */
[C---:B------:R-:W-:Y:S01]  /*9140*/  SHF.L.U32 R74, R78.reuse, 0x10, RZ ;  /* 0x000000104e4a7819 */ /* 0x040fe200000006ff */
[----:B------:R-:W-:Y:S01]  /*9150*/  FMUL R31, R47, R31 ;  /* 0x0000001f2f1f7220 */ /* 0x000fe20000400000 */
[----:B------:R-:W-:Y:S01]  /*9160*/  FFMA R24, R49, R70, R24 ;  /* 0x0000004631187223 */ /* 0x000fe20000000018 */
[----:B------:R-:W-:Y:S01]  /*9170*/  LOP3.LUT R75, R78, 0xffff0000, RZ, 0xc0, !PT ;  /* 0xffff00004e4b7812 */ /* 0x000fe200078ec0ff */
[----:B------:R-:W-:Y:S01]  /*9180*/  FMUL R28, R47, R32 ;  /* 0x000000202f1c7220 */ /* 0x000fe20000400000 */
[----:B------:R-:W-:Y:S01]  /*9190*/  FFMA R25, R49, R71, R25 ;  /* 0x0000004731197223 */ /* 0x000fe20000000019 */
[----:B------:R-:W-:Y:S01]  /*91a0*/  SHF.L.U32 R76, R79, 0x10, RZ ;  /* 0x000000104f4c7819 */ /* 0x000fe200000006ff */
[----:B------:R-:W-:Y:S01]  /*91b0*/  FMUL R29, R47, R33 ;  /* 0x000000212f1d7220 */ /* 0x000fe20000400000 */
[----:B------:R-:W-:Y:S01]  /*91c0*/  F2FP.BF16.F32.PACK_AB R16, R17, R16 ;  /* 0x000000101110723e */ /* 0x000fe200000010ff */
[----:B------:R-:W-:Y:S01]  /*91d0*/  FFMA R26, R49, R72, R26 ;  /* 0x00000048311a7223 */ /* 0x000fe2000000001a */
[----:B------:R-:W-:Y:S01]  /*91e0*/  LOP3.LUT R77, R79, 0xffff0000, RZ, 0xc0, !PT ;  /* 0xffff00004f4d7812 */ /* 0x000fe200078ec0ff */
        /* <DEDUP_REMOVED lines=33> */
.L_x_124:
[----:B------:R-:W-:Y:S05]  /*9400*/  BSYNC.RECONVERGENT B0 ;  /* 0x0000000000007941 */ /* 0x000fea0003800200 */
.L_x_123:
[----:B------:R-:W-:Y:S01]  /*9410*/  BAR.SYNC.DEFER_BLOCKING 0x1, 0x80 ;  /* 0x0042000000007b1d */ /* 0x000fe20000010000 */
[----:B------:R-:W-:Y:S01]  /*9420*/  UISETP.NE.AND UP0, UPT, UR39, -0x4, UPT ;  /* 0xfffffffc2700788c */ /* 0x000fe2000bf05270 */
[----:B------:R-:W-:Y:S08]  /*9430*/  IADD3 R45, PT, PT, R45, 0x1, RZ ;  /* 0x000000012d2d7810 */ /* 0x000ff00007ffe0ff */
[----:B------:R-:W-:Y:S05]  /*9440*/  BRA.U !UP0, `(.L_x_125) ;  /* 0x0000000108287547 */ /* 0x000fea000b800000 */
[----:B------:R-:W-:Y:S01]  /*9450*/  ISETP.NE.AND P0, PT, R107, RZ, PT ;  /* 0x000000ff6b00720c */ /* 0x000fe20003f05270 */
[----:B------:R-:W-:Y:S01]  /*9460*/  IMAD.U32 R2, RZ, RZ, UR37 ;  /* 0x00000025ff027e24 */ /* 0x000fe2000f8e00ff */
[----:B------:R-:W-:Y:S01]  /*9470*/  UIADD3 UR4, UPT, UPT, UR37, 0x1, URZ ;  /* 0x0000000125047890 */ /* 0x000fe2000fffe0ff */
[----:B------:R-:W-:Y:S03]  /*9480*/  IMAD.U32 R0, RZ, RZ, UR45 ;  /* 0x0000002dff007e24 */ /* 0x000fe6000f8e00ff */
[----:B------:R-:W-:Y:S04]  /*9490*/  UISETP.NE.AND UP0, UPT, UR4, 0x4, UPT ;  /* 0x000000040400788c */ /* 0x000fe8000bf05270 */
[----:B------:R-:W-:Y:S03]  /*94a0*/  USEL UR37, UR4, URZ, UP0 ;  /* 0x000000ff04257287 */ /* 0x000fe60008000000 */
[----:B------:R-:W-:Y:S05]  /*94b0*/  @P0 LEA R2, R2, UR36, 0x3 ;  /* 0x0000002402020c11 */ /* 0x000fea000f8e18ff */
[----:B------:R-:W-:Y:S05]  /*94c0*/  @P0 VIADD R2, R2, 0x40 ;  /* 0x0000004002020836 */ /* 0x000fea0000000000 */
[----:B------:R-:W-:Y:S04]  /*94d0*/  @P0 PRMT R0, R0, 0x654, R2 ;  /* 0x0000065400000816 */ /* 0x000fe80000000002 */
[----:B------:R2:W-:Y:S03]  /*94e0*/  @P0 SYNCS.ARRIVE.TRANS64.RED.A1T0 RZ, [R0+URZ], RZ ;  /* 0x000000ff00ff09a7 */ /* 0x0005e600081004ff */
.L_x_125:
[----:B------:R-:W-:Y:S01]  /*94f0*/  ISETP.NE.AND P2, PT, R103, RZ, PT ;  /* 0x000000ff6700720c */ /* 0x000fe20003f45270 */
[----:B------:R-:W-:Y:S01]  /*9500*/  IMAD.IADD R2, R43, 0x1, R86 ;  /* 0x000000012b027824 */ /* 0x000fe200078e0256 */
[----:B------:R-:W-:Y:S01]  /*9510*/  ISETP.NE.AND P0, PT, R105, 0x2, PT ;  /* 0x000000026900780c */ /* 0x000fe20003f05270 */
[----:B--2---:R-:W-:Y:S01]  /*9520*/  IMAD.IADD R0, R44, 0x1, R87 ;  /* 0x000000012c007824 */ /* 0x004fe200078e0257 */
[----:B------:R-:W-:Y:S01]  /*9530*/  ISETP.NE.AND P1, PT, R45, 0x2, PT ;  /* 0x000000022d00780c */ /* 0x000fe20003f25270 */
[----:B------:R-:W-:Y:S01]  /*9540*/  UIADD3 UR39, UPT, UPT, UR39, 0x4, URZ ;  /* 0x0000000427277890 */ /* 0x000fe2000fffe0ff */
[----:B------:R-:W-:Y:S02]  /*9550*/  R2UR UR12, R2 ;  /* 0x00000000020c72ca */ /* 0x000fe400000e0000 */
[----:B------:R-:W-:Y:S02]  /*9560*/  R2UR UR20, R0 ;  /* 0x00000000001472ca */ /* 0x000fe400000e0000 */
[----:B------:R-:W-:Y:S02]  /*9570*/  SEL R2, RZ, 0x1, P0 ;  /* 0x00000001ff027807 */ /* 0x000fe40000000000 */
[----:B------:R-:W-:Y:S02]  /*9580*/  SEL R0, RZ, 0x1, P1 ;  /* 0x00000001ff007807 */ /* 0x000fe40000800000 */
[----:B------:R-:W-:Y:S02]  /*9590*/  @P2 R2UR UR52, R94 ;  /* 0x000000005e3422ca */ /* 0x000fe400000e0000 */
[----:B------:R-:W-:Y:S02]  /*95a0*/  LOP3.LUT R95, R95, R2, RZ, 0x3c, !PT ;  /* 0x000000025f5f7212 */ /* 0x000fe400078e3cff */
[----:B------:R-:W-:Y:S02]  /*95b0*/  LOP3.LUT R96, R96, R0, RZ, 0x3c, !PT ;  /* 0x0000000060607212 */ /* 0x000fe400078e3cff */
[----:B------:R-:W-:Y:S02]  /*95c0*/  SEL R105, R105, RZ, P0 ;  /* 0x000000ff69697207 */ /* 0x000fe40000000000 */
[----:B------:R-:W-:Y:S01]  /*95d0*/  SEL R45, R45, RZ, P1 ;  /* 0x000000ff2d2d7207 */ /* 0x000fe20000800000 */
[----:B------:R-:W-:Y:S06]  /*95e0*/  @P2 BRA `(.L_x_126) ;  /* 0xffffffc000502947 */ /* 0x000fec000383ffff */
[----:B------:R-:W-:-:S09]  /*95f0*/  UISETP.NE.AND UP0, UPT, UR44, URZ, UPT ;  /* 0x000000ff2c00728c */ /* 0x000fd2000bf05270 */
[----:B------:R-:W-:Y:S05]  /*9600*/  BRA.U !UP0, `(.L_x_127) ;  /* 0x0000000108487547 */ /* 0x000fea000b800000 */
[----:B------:R-:W2:Y:S02]  /*9610*/  LDCU.64 UR4, c[0x0][0xc90] ;  /* 0x00019200ff0477ac */ /* 0x000ea40008000a00 */
[----:B--2---:R-:W-:-:S04]  /*9620*/  UISETP.NE.U32.AND UP0, UPT, UR4, URZ, UPT ;  /* 0x000000ff0400728c */ /* 0x004fc8000bf05070 */
[----:B------:R-:W-:-:S09]  /*9630*/  UISETP.NE.AND.EX UP0, UPT, UR5, URZ, UPT, UP0 ;  /* 0x000000ff0500728c */ /* 0x000fd2000bf05300 */
[----:B------:R-:W-:Y:S05]  /*9640*/  BRA.U UP0, `(.L_x_128) ;  /* 0x00000001000c7547 */ /* 0x000fea000b800000 */
[----:B------:R-:W-:-:S13]  /*9650*/  FSETP.NEU.AND P0, PT, R49, RZ, PT ;  /* 0x000000ff3100720b */ /* 0x000fda0003f0d000 */
[----:B------:R-:W-:Y:S05]  /*9660*/  @!P0 EXIT ;  /* 0x000000000000894d */ /* 0x000fea0003800000 */
[----:B------:R-:W-:Y:S05]  /*9670*/  BRA `(.L_x_127) ;  /* 0x00000000002c7947 */ /* 0x000fea0003800000 */
.L_x_128:
[----:B------:R-:W-:Y:S01]  /*9680*/  ISETP.NE.AND P0, PT, R104, RZ, PT ;  /* 0x000000ff6800720c */ /* 0x000fe20003f05270 */
[----:B------:R-:W-:-:S12]  /*9690*/  BSSY.RECONVERGENT B0, `(.L_x_127) ;  /* 0x0000009000007945 */ /* 0x000fd80003800200 */
[----:B------:R-:W-:Y:S05]  /*96a0*/  @P0 BRA `(.L_x_129) ;  /* 0x0000000000140947 */ /* 0x000fea0003800000 */
[----:B------:R-:W2:Y:S02]  /*96b0*/  LDCU.64 UR4, c[0x0][0xc88] ;  /* 0x00019100ff0477ac */ /* 0x000ea40008000a00 */
[----:B--2---:R-:W-:-:S04]  /*96c0*/  ISETP.NE.U32.AND P0, PT, RZ, UR4, PT ;  /* 0x00000004ff007c0c */ /* 0x004fc8000bf05070 */
[----:B------:R-:W-:-:S13]  /*96d0*/  ISETP.NE.AND.EX P0, PT, RZ, UR5, PT, P0 ;  /* 0x00000005ff007c0c */ /* 0x000fda000bf05300 */
[----:B------:R-:W-:Y:S05]  /*96e0*/  @!P0 EXIT ;  /* 0x000000000000894d */ /* 0x000fea0003800000 */
[----:B------:R-:W-:Y:S05]  /*96f0*/  BRA `(.L_x_130) ;  /* 0x0000000000087947 */ /* 0x000fea0003800000 */
.L_x_129:
[----:B------:R-:W-:-:S13]  /*9700*/  FSETP.NEU.AND P0, PT, R49, RZ, PT ;  /* 0x000000ff3100720b */ /* 0x000fda0003f0d000 */
[----:B------:R-:W-:Y:S05]  /*9710*/  @!P0 EXIT ;  /* 0x000000000000894d */ /* 0x000fea0003800000 */
.L_x_130:
[----:B------:R-:W-:Y:S05]  /*9720*/  BSYNC.RECONVERGENT B0 ;  /* 0x0000000000007941 */ /* 0x000fea0003800200 */
.L_x_127:
[----:B------:R-:W-:Y:S01]  /*9730*/  ULEA UR4, UR37, UR36, 0x3 ;  /* 0x0000002425047291 */ /* 0x000fe2000f8e18ff */
[----:B------:R-:W-:-:S04]  /*9740*/  DEPBAR.LE SB0, 0x0 ;  /* 0x000080000000791a */ /* 0x000fc80000000000 */
[----:B------:R-:W-:-:S04]  /*9750*/  UIADD3 UR4, UPT, UPT, UR4, 0x40, URZ ;  /* 0x0000004004047890 */ /* 0x000fc8000fffe0ff */
[----:B------:R-:W-:-:S09]  /*9760*/  UPRMT UR4, UR45, 0x654, UR4 ;  /* 0x000006542d047896 */ /* 0x000fd20008000004 */
[----:B------:R-:W-:Y:S01]  /*9770*/  SYNCS.ARRIVE.TRANS64.RED.A1T0 RZ, [UR4], RZ ;  /* 0x000000ffffff79a7 */ /* 0x000fe20008100404 */
[----:B------:R-:W-:Y:S05]  /*9780*/  EXIT ;  /* 0x000000000000794d */ /* 0x000fea0003800000 */
.L_x_19:
[----:B--2---:R2:W1:Y:S02]  /*9790*/  SYNCS.PHASECHK.TRANS64.TRYWAIT P0, [R2+URZ+0xc0], R3 ;  /* 0x0000c003020075a7 */ /* 0x00446400080011ff */
[----:B-1----:R-:W-:Y:S05]  /*97a0*/  @!P0 NANOSLEEP.SYNCS 0x989680 ;  /* 0x009896800000895d */ /* 0x002fea0003900000 */
[----:B------:R-:W1:Y:S02]  /*97b0*/  @!P0 SYNCS.PHASECHK.TRANS64 P0, [R2+URZ+0xc0], R3 ;  /* 0x0000c003020085a7 */ /* 0x000e6400080010ff */
[----:B-1----:R-:W-:Y:S05]  /*97c0*/  @!P0 BRA `(.L_x_19) ;  /* 0xfffffffc00f08947 */ /* 0x002fea000383ffff */
[----:B------:R-:W-:Y:S05]  /*97d0*/  BRA `(.L_x_131) ;  /* 0xffffff7c00907947 */ /* 0x000fea000383ffff */
.L_x_22:
[----:B-1----:R-:W-:-:S07]  /*97e0*/  MOV R2, UR49 ;  /* 0x0000003100027c02 */ /* 0x002fce0008000f00 */
.L_x_132:
[----:B-1----:R1:W2:Y:S02]  /*97f0*/  SYNCS.PHASECHK.TRANS64.TRYWAIT P0, [R2+URZ+0x10], R4 ;  /* 0x00001004020075a7 */ /* 0x0022a400080011ff */
[----:B--2---:R-:W-:Y:S05]  /*9800*/  @!P0 NANOSLEEP.SYNCS 0x989680 ;  /* 0x009896800000895d */ /* 0x004fea0003900000 */
[----:B------:R-:W2:Y:S02]  /*9810*/  @!P0 SYNCS.PHASECHK.TRANS64 P0, [R2+URZ+0x10], R4 ;  /* 0x00001004020085a7 */ /* 0x000ea400080010ff */
[----:B--2---:R-:W-:Y:S05]  /*9820*/  @!P0 BRA `(.L_x_132) ;  /* 0xfffffffc00f08947 */ /* 0x004fea000383ffff */
[----:B------:R-:W-:Y:S05]  /*9830*/  BRA `(.L_x_21) ;  /* 0xffffff7c00d87947 */ /* 0x000fea000383ffff */
.L_x_30:
[----:B------:R-:W-:-:S07]  /*9840*/  MOV R2, UR49 ;  /* 0x0000003100027c02 */ /* 0x000fce0008000f00 */
.L_x_133:
[----:B-1----:R1:W2:Y:S02]  /*9850*/  SYNCS.PHASECHK.TRANS64.TRYWAIT P0, [R2+URZ+0x10], R4 ;  /* 0x00001004020075a7 */ /* 0x0022a400080011ff */
[----:B--2---:R-:W-:Y:S05]  /*9860*/  @!P0 NANOSLEEP.SYNCS 0x989680 ;  /* 0x009896800000895d */ /* 0x004fea0003900000 */
[----:B------:R-:W2:Y:S02]  /*9870*/  @!P0 SYNCS.PHASECHK.TRANS64 P0, [R2+URZ+0x10], R4 ;  /* 0x00001004020085a7 */ /* 0x000ea400080010ff */
[----:B--2---:R-:W-:Y:S05]  /*9880*/  @!P0 BRA `(.L_x_133) ;  /* 0xfffffffc00f08947 */ /* 0x004fea000383ffff */
[----:B------:R-:W-:Y:S05]  /*9890*/  BRA `(.L_x_29) ;  /* 0xffffff8400047947 */ /* 0x000fea000383ffff */
.L_x_36:
[----:B-1----:R1:W2:Y:S02]  /*98a0*/  SYNCS.PHASECHK.TRANS64.TRYWAIT P0, [R2+URZ+0x70], R3 ;  /* 0x00007003020075a7 */ /* 0x0022a400080011ff */
[----:B--2---:R-:W-:Y:S05]  /*98b0*/  @!P0 NANOSLEEP.SYNCS 0x989680 ;  /* 0x009896800000895d */ /* 0x004fea0003900000 */
[----:B------:R-:W2:Y:S02]  /*98c0*/  @!P0 SYNCS.PHASECHK.TRANS64 P0, [R2+URZ+0x70], R3 ;  /* 0x00007003020085a7 */ /* 0x000ea400080010ff */
[----:B--2---:R-:W-:Y:S05]  /*98d0*/  @!P0 BRA `(.L_x_36) ;  /* 0xfffffffc00f08947 */ /* 0x004fea000383ffff */
[----:B------:R-:W-:Y:S05]  /*98e0*/  BRA `(.L_x_134) ;  /* 0xffffff8800107947 */ /* 0x000fea000383ffff */
.L_x_40:
[----:B----4-:R-:W-:-:S07]  /*98f0*/  MOV R0, UR4 ;  /* 0x0000000400007c02 */ /* 0x010fce0008000f00 */
.L_x_135:
[----:B-1----:R1:W2:Y:S02]  /*9900*/  SYNCS.PHASECHK.TRANS64.TRYWAIT P0, [R0+URZ], R2 ;  /* 0x00000002000075a7 */ /* 0x0022a400080011ff */
[----:B--2---:R-:W-:Y:S05]  /*9910*/  @!P0 NANOSLEEP.SYNCS 0x989680 ;  /* 0x009896800000895d */ /* 0x004fea0003900000 */
[----:B------:R-:W2:Y:S02]  /*9920*/  @!P0 SYNCS.PHASECHK.TRANS64 P0, [R0+URZ], R2 ;  /* 0x00000002000085a7 */ /* 0x000ea400080010ff */
[----:B--2---:R-:W-:Y:S05]  /*9930*/  @!P0 BRA `(.L_x_135) ;  /* 0xfffffffc00f08947 */ /* 0x004fea000383ffff */
[----:B------:R-:W-:Y:S05]  /*9940*/  BRA `(.L_x_136) ;  /* 0xffffff8c00887947 */ /* 0x000fea000383ffff */
.L_x_43:
[----:B-1----:R1:W2:Y:S02]  /*9950*/  SYNCS.PHASECHK.TRANS64.TRYWAIT P0, [R0+URZ+0xb0], R4 ;  /* 0x0000b004000075a7 */ /* 0x0022a400080011ff */
[----:B--2---:R-:W-:Y:S05]  /*9960*/  @!P0 NANOSLEEP.SYNCS 0x989680 ;  /* 0x009896800000895d */ /* 0x004fea0003900000 */
[----:B------:R-:W2:Y:S02]  /*9970*/  @!P0 SYNCS.PHASECHK.TRANS64 P0, [R0+URZ+0xb0], R4 ;  /* 0x0000b004000085a7 */ /* 0x000ea400080010ff */
[----:B--2---:R-:W-:Y:S05]  /*9980*/  @!P0 BRA `(.L_x_43) ;  /* 0xfffffffc00f08947 */ /* 0x004fea000383ffff */
[----:B------:R-:W-:Y:S05]  /*9990*/  BRA `(.L_x_137) ;  /* 0xffffff8c00e47947 */ /* 0x000fea000383ffff */
.L_x_44:
[----:B------:R-:W-:-:S07]  /*99a0*/  MOV R0, UR4 ;  /* 0x0000000400007c02 */ /* 0x000fce0008000f00 */
.L_x_138:
[----:B-1----:R1:W2:Y:S02]  /*99b0*/  SYNCS.PHASECHK.TRANS64.TRYWAIT P0, [R0+URZ+0x80], R5 ;  /* 0x00008005000075a7 */ /* 0x0022a400080011ff */
[----:B--2---:R-:W-:Y:S05]  /*99c0*/  @!P0 NANOSLEEP.SYNCS 0x989680 ;  /* 0x009896800000895d */ /* 0x004fea0003900000 */
[----:B------:R-:W2:Y:S02]  /*99d0*/  @!P0 SYNCS.PHASECHK.TRANS64 P0, [R0+URZ+0x80], R5 ;  /* 0x00008005000085a7 */ /* 0x000ea400080010ff */
[----:B--2---:R-:W-:Y:S05]  /*99e0*/  @!P0 BRA `(.L_x_138) ;  /* 0xfffffffc00f08947 */ /* 0x004fea000383ffff */
[----:B------:R-:W-:Y:S05]  /*99f0*/  BRA `(.L_x_139) ;  /* 0xffffff8c00f47947 */ /* 0x000fea000383ffff */
.L_x_45:
[----:B-1----:R1:W2:Y:S02]  /*9a00*/  SYNCS.PHASECHK.TRANS64.TRYWAIT P1, [R0+URZ+0x70], R4 ;  /* 0x00007004000075a7 */ /* 0x0022a400080211ff */
[----:B--2---:R-:W-:Y:S05]  /*9a10*/  @!P1 NANOSLEEP.SYNCS 0x989680 ;  /* 0x009896800000995d */ /* 0x004fea0003900000 */
[----:B------:R-:W2:Y:S02]  /*9a20*/  @!P1 SYNCS.PHASECHK.TRANS64 P1, [R0+URZ+0x70], R4 ;  /* 0x00007004000095a7 */ /* 0x000ea400080210ff */
[----:B--2---:R-:W-:Y:S05]  /*9a30*/  @!P1 BRA `(.L_x_45) ;  /* 0xfffffffc00f09947 */ /* 0x004fea000383ffff */
[----:B------:R-:W-:Y:S05]  /*9a40*/  BRA `(.L_x_140) ;  /* 0xffffff9000247947 */ /* 0x000fea000383ffff */
.L_x_48:
[----:B------:R-:W-:-:S07]  /*9a50*/  MOV R0, UR4 ;  /* 0x0000000400007c02 */ /* 0x000fce0008000f00 */
.L_x_141:
[----:B-1----:R1:W2:Y:S02]  /*9a60*/  SYNCS.PHASECHK.TRANS64.TRYWAIT P0, [R0+URZ+0x80], R2 ;  /* 0x00008002000075a7 */ /* 0x0022a400080011ff */
[----:B--2---:R-:W-:Y:S05]  /*9a70*/  @!P0 NANOSLEEP.SYNCS 0x989680 ;  /* 0x009896800000895d */ /* 0x004fea0003900000 */
[----:B------:R-:W2:Y:S02]  /*9a80*/  @!P0 SYNCS.PHASECHK.TRANS64 P0, [R0+URZ+0x80], R2 ;  /* 0x00008002000085a7 */ /* 0x000ea400080010ff */
[----:B--2---:R-:W-:Y:S05]  /*9a90*/  @!P0 BRA `(.L_x_141) ;  /* 0xfffffffc00f08947 */ /* 0x004fea000383ffff */
[----:B------:R-:W-:Y:S05]  /*9aa0*/  BRA `(.L_x_47) ;  /* 0xffffff9000787947 */ /* 0x000fea000383ffff */
.L_x_55:
[----:B-1----:R1:W2:Y:S02]  /*9ab0*/  SYNCS.PHASECHK.TRANS64.TRYWAIT P1, [R0+URZ+0x70], R2 ;  /* 0x00007002000075a7 */ /* 0x0022a400080211ff */
[----:B--2---:R-:W-:Y:S05]  /*9ac0*/  @!P1 NANOSLEEP.SYNCS 0x989680 ;  /* 0x009896800000995d */ /* 0x004fea0003900000 */
[----:B------:R-:W2:Y:S02]  /*9ad0*/  @!P1 SYNCS.PHASECHK.TRANS64 P1, [R0+URZ+0x70], R2 ;  /* 0x00007002000095a7 */ /* 0x000ea400080210ff */
[----:B--2---:R-:W-:Y:S05]  /*9ae0*/  @!P1 BRA `(.L_x_55) ;  /* 0xfffffffc00f09947 */ /* 0x004fea000383ffff */
[----:B------:R-:W-:Y:S05]  /*9af0*/  BRA `(.L_x_142) ;  /* 0xffffff9c00587947 */ /* 0x000fea000383ffff */
.L_x_56:
[----:B------:R-:W-:-:S13]  /*9b00*/  R2UR UR4, R13 ;  /* 0x000000000d0472ca */ /* 0x000fda00000e0000 */
[----:B------:R-:W-:-:S07]  /*9b10*/  MOV R2, UR4 ;  /* 0x0000000400027c02 */ /* 0x000fce0008000f00 */
.L_x_143:
[----:B-1----:R1:W2:Y:S02]  /*9b20*/  SYNCS.PHASECHK.TRANS64.TRYWAIT P0, [R2+URZ+0xa0], R0 ;  /* 0x0000a000020075a7 */ /* 0x0022a400080011ff */
[----:B--2---:R-:W-:Y:S05]  /*9b30*/  @!P0 NANOSLEEP.SYNCS 0x989680 ;  /* 0x009896800000895d */ /* 0x004fea0003900000 */
[----:B------:R-:W2:Y:S02]  /*9b40*/  @!P0 SYNCS.PHASECHK.TRANS64 P0, [R2+URZ+0xa0], R0 ;  /* 0x0000a000020085a7 */ /* 0x000ea400080010ff */
[----:B--2---:R-:W-:Y:S05]  /*9b50*/  @!P0 BRA `(.L_x_143) ;  /* 0xfffffffc00f08947 */ /* 0x004fea000383ffff */
[----:B------:R-:W-:Y:S05]  /*9b60*/  BRA `(.L_x_144) ;  /* 0xffffff9c00947947 */ /* 0x000fea000383ffff */
.L_x_59:
[----:B------:R-:W-:Y:S07]  /*9b70*/  MOV R0, UR7 ;  /* 0x0000000700007c02 */ /* 0x000fee0008000f00 */
.L_x_145:
[----:B-1----:R1:W2:Y:S02]  /*9b80*/  SYNCS.PHASECHK.TRANS64.TRYWAIT P0, [R0+URZ], R2 ;  /* 0x00000002000075a7 */ /* 0x0022a400080011ff */
[----:B--2---:R-:W-:Y:S05]  /*9b90*/  @!P0 NANOSLEEP.SYNCS 0x989680 ;  /* 0x009896800000895d */ /* 0x004fea0003900000 */
[----:B------:R-:W2:Y:S02]  /*9ba0*/  @!P0 SYNCS.PHASECHK.TRANS64 P0, [R0+URZ], R2 ;  /* 0x00000002000085a7 */ /* 0x000ea400080010ff */
[----:B--2---:R-:W-:Y:S05]  /*9bb0*/  @!P0 BRA `(.L_x_145) ;  /* 0xfffffffc00f08947 */ /* 0x004fea000383ffff */
[----:B------:R-:W-:Y:S05]  /*9bc0*/  BRA `(.L_x_58) ;  /* 0xffffff9c00b07947 */ /* 0x000fea000383ffff */
.L_x_62:
[----:B------:R-:W-:-:S07]  /*9bd0*/  MOV R0, UR4 ;  /* 0x0000000400007c02 */ /* 0x000fce0008000f00 */
.L_x_146:
[----:B-1----:R1:W2:Y:S02]  /*9be0*/  SYNCS.PHASECHK.TRANS64.TRYWAIT P0, [R0+URZ], R2 ;  /* 0x00000002000075a7 */ /* 0x0022a400080011ff */
[----:B--2---:R-:W-:Y:S05]  /*9bf0*/  @!P0 NANOSLEEP.SYNCS 0x989680 ;  /* 0x009896800000895d */ /* 0x004fea0003900000 */
[----:B------:R-:W2:Y:S02]  /*9c00*/  @!P0 SYNCS.PHASECHK.TRANS64 P0, [R0+URZ], R2 ;  /* 0x00000002000085a7 */ /* 0x000ea400080010ff */
[----:B--2---:R-:W-:Y:S05]  /*9c10*/  @!P0 BRA `(.L_x_146) ;  /* 0xfffffffc00f08947 */ /* 0x004fea000383ffff */
[----:B------:R-:W-:Y:S05]  /*9c20*/  BRA `(.L_x_147) ;  /* 0xffffffa400487947 */ /* 0x000fea000383ffff */
.L_x_63:
[----:B------:R-:W-:-:S07]  /*9c30*/  MOV R0, UR4 ;  /* 0x0000000400007c02 */ /* 0x000fce0008000f00 */
.L_x_148:
[----:B-1----:R1:W2:Y:S02]  /*9c40*/  SYNCS.PHASECHK.TRANS64.TRYWAIT P0, [R0+URZ], R2 ;  /* 0x00000002000075a7 */ /* 0x0022a400080011ff */
[----:B--2---:R-:W-:Y:S05]  /*9c50*/  @!P0 NANOSLEEP.SYNCS 0x989680 ;  /* 0x009896800000895d */ /* 0x004fea0003900000 */
[----:B------:R-:W2:Y:S02]  /*9c60*/  @!P0 SYNCS.PHASECHK.TRANS64 P0, [R0+URZ], R2 ;  /* 0x00000002000085a7 */ /* 0x000ea400080010ff */
[----:B--2---:R-:W-:Y:S05]  /*9c70*/  @!P0 BRA `(.L_x_148) ;  /* 0xfffffffc00f08947 */ /* 0x004fea000383ffff */
[----:B------:R-:W-:Y:S05]  /*9c80*/  BRA `(.L_x_149) ;  /* 0xffffffa400587947 */ /* 0x000fea000383ffff */
.L_x_68:
[----:B---3--:R3:W1:Y:S02]  /*9c90*/  SYNCS.PHASECHK.TRANS64.TRYWAIT P0, [R0+URZ+0x70], R2 ;  /* 0x00007002000075a7 */ /* 0x00866400080011ff */
[----:B-1----:R-:W-:Y:S05]  /*9ca0*/  @!P0 NANOSLEEP.SYNCS 0x989680 ;  /* 0x009896800000895d */ /* 0x002fea0003900000 */
[----:B------:R-:W1:Y:S02]  /*9cb0*/  @!P0 SYNCS.PHASECHK.TRANS64 P0, [R0+URZ+0x70], R2 ;  /* 0x00007002000085a7 */ /* 0x000e6400080010ff */
[----:B-1----:R-:W-:Y:S05]  /*9cc0*/  @!P0 BRA `(.L_x_68) ;  /* 0xfffffffc00f08947 */ /* 0x002fea000383ffff */
[----:B------:R-:W-:Y:S05]  /*9cd0*/  BRA `(.L_x_150) ;  /* 0xffffffa800607947 */ /* 0x000fea000383ffff */
.L_x_71:
[----:B------:R-:W-:Y:S07]  /*9ce0*/  MOV R0, UR4 ;  /* 0x0000000400007c02 */ /* 0x000fee0008000f00 */
.L_x_151:
[----:B-1----:R1:W3:Y:S02]  /*9cf0*/  SYNCS.PHASECHK.TRANS64.TRYWAIT P0, [R0+URZ+0x68], R2 ;  /* 0x00006802000075a7 */ /* 0x0022e400080011ff */
[----:B---3--:R-:W-:Y:S05]  /*9d00*/  @!P0 NANOSLEEP.SYNCS 0x989680 ;  /* 0x009896800000895d */ /* 0x008fea0003900000 */
[----:B------:R-:W3:Y:S02]  /*9d10*/  @!P0 SYNCS.PHASECHK.TRANS64 P0, [R0+URZ+0x68], R2 ;  /* 0x00006802000085a7 */ /* 0x000ee400080010ff */
[----:B---3--:R-:W-:Y:S05]  /*9d20*/  @!P0 BRA `(.L_x_151) ;  /* 0xfffffffc00f08947 */ /* 0x008fea000383ffff */
[----:B------:R-:W-:Y:S05]  /*9d30*/  BRA `(.L_x_70) ;  /* 0xffffffac00547947 */ /* 0x000fea000383ffff */
.L_x_74:
[----:B------:R-:W-:Y:S07]  /*9d40*/  MOV R0, UR4 ;  /* 0x0000000400007c02 */ /* 0x000fee0008000f00 */
.L_x_152:
[----:B-1----:R1:W2:Y:S02]  /*9d50*/  SYNCS.PHASECHK.TRANS64.TRYWAIT P0, [R0+URZ+0x40], R24 ;  /* 0x00004018000075a7 */ /* 0x0022a400080011ff */
[----:B--2---:R-:W-:Y:S05]  /*9d60*/  @!P0 NANOSLEEP.SYNCS 0x989680 ;  /* 0x009896800000895d */ /* 0x004fea0003900000 */
[----:B------:R-:W2:Y:S02]  /*9d70*/  @!P0 SYNCS.PHASECHK.TRANS64 P0, [R0+URZ+0x40], R24 ;  /* 0x00004018000085a7 */ /* 0x000ea400080010ff */
[----:B--2---:R-:W-:Y:S05]  /*9d80*/  @!P0 BRA `(.L_x_152) ;  /* 0xfffffffc00f08947 */ /* 0x004fea000383ffff */
[----:B------:R-:W-:Y:S05]  /*9d90*/  BRA `(.L_x_153) ;  /* 0xffffffac00b07947 */ /* 0x000fea000383ffff */
.L_x_75:
[----:B------:R-:W-:Y:S07]  /*9da0*/  MOV R0, UR4 ;  /* 0x0000000400007c02 */ /* 0x000fee0008000f00 */
.L_x_154:
[----:B-1----:R1:W2:Y:S02]  /*9db0*/  SYNCS.PHASECHK.TRANS64.TRYWAIT P0, [R0+URZ+0x48], R24 ;  /* 0x00004818000075a7 */ /* 0x0022a400080011ff */
[----:B--2---:R-:W-:Y:S05]  /*9dc0*/  @!P0 NANOSLEEP.SYNCS 0x989680 ;  /* 0x009896800000895d */ /* 0x004fea0003900000 */
[----:B------:R-:W2:Y:S02]  /*9dd0*/  @!P0 SYNCS.PHASECHK.TRANS64 P0, [R0+URZ+0x48], R24 ;  /* 0x00004818000085a7 */ /* 0x000ea400080010ff */
[----:B--2---:R-:W-:Y:S05]  /*9de0*/  @!P0 BRA `(.L_x_154) ;  /* 0xfffffffc00f08947 */ /* 0x004fea000383ffff */
[----:B------:R-:W-:Y:S05]  /*9df0*/  BRA `(.L_x_155) ;  /* 0xffffffac00ec7947 */ /* 0x000fea000383ffff */
.L_x_76:
[----:B------:R-:W-:Y:S07]  /*9e00*/  MOV R0, UR4 ;  /* 0x0000000400007c02 */ /* 0x000fee0008000f00 */
.L_x_156:
[----:B-1----:R1:W2:Y:S02]  /*9e10*/  SYNCS.PHASECHK.TRANS64.TRYWAIT P0, [R0+URZ+0x50], R24 ;  /* 0x00005018000075a7 */ /* 0x0022a400080011ff */
[----:B--2---:R-:W-:Y:S05]  /*9e20*/  @!P0 NANOSLEEP.SYNCS 0x989680 ;  /* 0x009896800000895d */ /* 0x004fea0003900000 */
[----:B------:R-:W2:Y:S02]  /*9e30*/  @!P0 SYNCS.PHASECHK.TRANS64 P0, [R0+URZ+0x50], R24 ;  /* 0x00005018000085a7 */ /* 0x000ea400080010ff */
[----:B--2---:R-:W-:Y:S05]  /*9e40*/  @!P0 BRA `(.L_x_156) ;  /* 0xfffffffc00f08947 */ /* 0x004fea000383ffff */
[----:B------:R-:W-:Y:S05]  /*9e50*/  BRA `(.L_x_157) ;  /* 0xffffffb000307947 */ /* 0x000fea000383ffff */
.L_x_77:
[----:B------:R-:W-:Y:S07]  /*9e60*/  MOV R0, UR4 ;  /* 0x0000000400007c02 */ /* 0x000fee0008000f00 */
.L_x_158:
[----:B-1----:R1:W2:Y:S02]  /*9e70*/  SYNCS.PHASECHK.TRANS64.TRYWAIT P0, [R0+URZ+0x58], R24 ;  /* 0x00005818000075a7 */ /* 0x0022a400080011ff */
[----:B--2---:R-:W-:Y:S05]  /*9e80*/  @!P0 NANOSLEEP.SYNCS 0x989680 ;  /* 0x009896800000895d */ /* 0x004fea0003900000 */
[----:B------:R-:W2:Y:S02]  /*9e90*/  @!P0 SYNCS.PHASECHK.TRANS64 P0, [R0+URZ+0x58], R24 ;  /* 0x00005818000085a7 */ /* 0x000ea400080010ff */
[----:B--2---:R-:W-:Y:S05]  /*9ea0*/  @!P0 BRA `(.L_x_158) ;  /* 0xfffffffc00f08947 */ /* 0x004fea000383ffff */
[----:B------:R-:W-:Y:S05]  /*9eb0*/  BRA `(.L_x_159) ;  /* 0xffffffb000b47947 */ /* 0x000fea000383ffff */
.L_x_79:
[----:B------:R-:W-:-:S07]  /*9ec0*/  MOV R0, UR4 ;  /* 0x0000000400007c02 */ /* 0x000fce0008000f00 */
.L_x_160:
[----:B-1----:R1:W2:Y:S02]  /*9ed0*/  SYNCS.PHASECHK.TRANS64.TRYWAIT P0, [R0+URZ+0x40], R2 ;  /* 0x00004002000075a7 */ /* 0x0022a400080011ff */
[----:B--2---:R-:W-:Y:S05]  /*9ee0*/  @!P0 NANOSLEEP.SYNCS 0x989680 ;  /* 0x009896800000895d */ /* 0x004fea0003900000 */
[----:B------:R-:W2:Y:S02]  /*9ef0*/  @!P0 SYNCS.PHASECHK.TRANS64 P0, [R0+URZ+0x40], R2 ;  /* 0x00004002000085a7 */ /* 0x000ea400080010ff */
[----:B--2---:R-:W-:Y:S05]  /*9f00*/  @!P0 BRA `(.L_x_160) ;  /* 0xfffffffc00f08947 */ /* 0x004fea000383ffff */
[----:B------:R-:W-:Y:S05]  /*9f10*/  BRA `(.L_x_161) ;  /* 0xffffffb4002c7947 */ /* 0x000fea000383ffff */
.L_x_80:
[----:B-1----:R-:W-:-:S07]  /*9f20*/  MOV R0, UR4 ;  /* 0x0000000400007c02 */ /* 0x002fce0008000f00 */
.L_x_162:
[----:B-1----:R1:W2:Y:S02]  /*9f30*/  SYNCS.PHASECHK.TRANS64.TRYWAIT P0, [R0+URZ+0x48], R2 ;  /* 0x00004802000075a7 */ /* 0x0022a400080011ff */
[----:B--2---:R-:W-:Y:S05]  /*9f40*/  @!P0 NANOSLEEP.SYNCS 0x989680 ;  /* 0x009896800000895d */ /* 0x004fea0003900000 */
[----:B------:R-:W2:Y:S02]  /*9f50*/  @!P0 SYNCS.PHASECHK.TRANS64 P0, [R0+URZ+0x48], R2 ;  /* 0x00004802000085a7 */ /* 0x000ea400080010ff */
[----:B--2---:R-:W-:Y:S05]  /*9f60*/  @!P0 BRA `(.L_x_162) ;  /* 0xfffffffc00f08947 */ /* 0x004fea000383ffff */
[----:B------:R-:W-:Y:S05]  /*9f70*/  BRA `(.L_x_163) ;  /* 0xffffffb4001c7947 */ /* 0x000fea000383ffff */
.L_x_81:
[----:B-1----:R-:W-:-:S07]  /*9f80*/  MOV R0, UR4 ;  /* 0x0000000400007c02 */ /* 0x002fce0008000f00 */
.L_x_164:
[----:B-1----:R1:W2:Y:S02]  /*9f90*/  SYNCS.PHASECHK.TRANS64.TRYWAIT P0, [R0+URZ+0x50], R2 ;  /* 0x00005002000075a7 */ /* 0x0022a400080011ff */
[----:B--2---:R-:W-:Y:S05]  /*9fa0*/  @!P0 NANOSLEEP.SYNCS 0x989680 ;  /* 0x009896800000895d */ /* 0x004fea0003900000 */
[----:B------:R-:W2:Y:S02]  /*9fb0*/  @!P0 SYNCS.PHASECHK.TRANS64 P0, [R0+URZ+0x50], R2 ;  /* 0x00005002000085a7 */ /* 0x000ea400080010ff */
[----:B--2---:R-:W-:Y:S05]  /*9fc0*/  @!P0 BRA `(.L_x_164) ;  /* 0xfffffffc00f08947 */ /* 0x004fea000383ffff */
[----:B------:R-:W-:Y:S05]  /*9fd0*/  BRA `(.L_x_165) ;  /* 0xffffffb4000c7947 */ /* 0x000fea000383ffff */
.L_x_83:
[----:B--2---:R2:W4:Y:S02]  /*9fe0*/  SYNCS.PHASECHK.TRANS64.TRYWAIT P0, [R0+URZ+0x70], R2 ;  /* 0x00007002000075a7 */ /* 0x00452400080011ff */
[----:B----4-:R-:W-:Y:S05]  /*9ff0*/  @!P0 NANOSLEEP.SYNCS 0x989680 ;  /* 0x009896800000895d */ /* 0x010fea0003900000 */
[----:B------:R-:W4:Y:S02]  /*a000*/  @!P0 SYNCS.PHASECHK.TRANS64 P0, [R0+URZ+0x70], R2 ;  /* 0x00007002000085a7 */ /* 0x000f2400080010ff */
[----:B----4-:R-:W-:Y:S05]  /*a010*/  @!P0 BRA `(.L_x_83) ;  /* 0xfffffffc00f08947 */ /* 0x010fea000383ffff */
[----:B------:R-:W-:Y:S05]  /*a020*/  BRA `(.L_x_166) ;  /* 0xffffffb400d47947 */ /* 0x000fea000383ffff */
.L_x_94:
[----:B-1----:R-:W-:Y:S04]  /*a030*/  MOV R2, UR36 ;  /* 0x0000002400027c02 */ /* 0x002fe80008000f00 */
[----:B------:R1:W3:Y:S03]  /*a040*/  SYNCS.PHASECHK.TRANS64.TRYWAIT P1, [R2+URZ+0x20], R3 ;  /* 0x00002003020075a7 */ /* 0x0002e600080211ff */
[----:B---3--:R-:W-:Y:S05]  /*a050*/  @!P1 NANOSLEEP.SYNCS 0x989680 ;  /* 0x009896800000995d */ /* 0x008fea0003900000 */
[----:B------:R-:W3:Y:S02]  /*a060*/  @!P1 SYNCS.PHASECHK.TRANS64 P1, [R2+URZ+0x20], R3 ;  /* 0x00002003020095a7 */ /* 0x000ee400080210ff */
[----:B---3--:R-:W-:Y:S05]  /*a070*/  @!P1 BRA `(.L_x_94) ;  /* 0xfffffffc00ec9947 */ /* 0x008fea000383ffff */
[----:B------:R-:W-:Y:S05]  /*a080*/  BRA `(.L_x_93) ;  /* 0xffffffc000d87947 */ /* 0x000fea000383ffff */
.L_x_96:
[----:B-1----:R1:W4:Y:S02]  /*a090*/  SYNCS.PHASECHK.TRANS64.TRYWAIT P0, [R64+URZ+0x90], R0 ;  /* 0x00009000400075a7 */ /* 0x00232400080011ff */
[----:B----4-:R-:W-:Y:S05]  /*a0a0*/  @!P0 NANOSLEEP.SYNCS 0x989680 ;  /* 0x009896800000895d */ /* 0x010fea0003900000 */
[----:B------:R-:W4:Y:S02]  /*a0b0*/  @!P0 SYNCS.PHASECHK.TRANS64 P0, [R64+URZ+0x90], R0 ;  /* 0x00009000400085a7 */ /* 0x000f2400080010ff */
[----:B----4-:R-:W-:Y:S05]  /*a0c0*/  @!P0 BRA `(.L_x_96) ;  /* 0xfffffffc00f08947 */ /* 0x010fea000383ffff */
[----:B------:R-:W-:Y:S05]  /*a0d0*/  BRA `(.L_x_95) ;  /* 0xffffffc400007947 */ /* 0x000fea000383ffff */
.L_x_105:
[----:B--2---:R2:W4:Y:S02]  /*a0e0*/  SYNCS.PHASECHK.TRANS64.TRYWAIT P0, [R2+URZ+0x20], R0 ;  /* 0x00002000020075a7 */ /* 0x00452400080011ff */
[----:B----4-:R-:W-:Y:S05]  /*a0f0*/  @!P0 NANOSLEEP.SYNCS 0x989680 ;  /* 0x009896800000895d */ /* 0x010fea0003900000 */
[----:B------:R-:W4:Y:S02]  /*a100*/  @!P0 SYNCS.PHASECHK.TRANS64 P0, [R2+URZ+0x20], R0 ;  /* 0x00002000020085a7 */ /* 0x000f2400080010ff */
[----:B----4-:R-:W-:Y:S05]  /*a110*/  @!P0 BRA `(.L_x_105) ;  /* 0xfffffffc00f08947 */ /* 0x010fea000383ffff */
[----:B------:R-:W-:Y:S05]  /*a120*/  BRA `(.L_x_104) ;  /* 0xffffffcc00dc7947 */ /* 0x000fea000383ffff */
.L_x_113:
[----:B--2---:R2:W4:Y:S02]  /*a130*/  SYNCS.PHASECHK.TRANS64.TRYWAIT P0, [R0+URZ+0x20], R6 ;  /* 0x00002006000075a7 */ /* 0x00452400080011ff */
[----:B----4-:R-:W-:Y:S05]  /*a140*/  @!P0 NANOSLEEP.SYNCS 0x989680 ;  /* 0x009896800000895d */ /* 0x010fea0003900000 */
[----:B------:R-:W4:Y:S02]  /*a150*/  @!P0 SYNCS.PHASECHK.TRANS64 P0, [R0+URZ+0x20], R6 ;  /* 0x00002006000085a7 */ /* 0x000f2400080010ff */
[----:B----4-:R-:W-:Y:S05]  /*a160*/  @!P0 BRA `(.L_x_113) ;  /* 0xfffffffc00f08947 */ /* 0x010fea000383ffff */
[----:B------:R-:W-:Y:S05]  /*a170*/  BRA `(.L_x_112) ;  /* 0xffffffd800dc7947 */ /* 0x000fea000383ffff */
.L_x_121:
[----:B--2---:R2:W4:Y:S02]  /*a180*/  SYNCS.PHASECHK.TRANS64.TRYWAIT P0, [R0+URZ+0x20], R5 ;  /* 0x00002005000075a7 */ /* 0x00452400080011ff */
[----:B----4-:R-:W-:Y:S05]  /*a190*/  @!P0 NANOSLEEP.SYNCS 0x989680 ;  /* 0x009896800000895d */ /* 0x010fea0003900000 */
[----:B------:R-:W4:Y:S02]  /*a1a0*/  @!P0 SYNCS.PHASECHK.TRANS64 P0, [R0+URZ+0x20], R5 ;  /* 0x00002005000085a7 */ /* 0x000f2400080010ff */
[----:B----4-:R-:W-:Y:S05]  /*a1b0*/  @!P0 BRA `(.L_x_121) ;  /* 0xfffffffc00f08947 */ /* 0x010fea000383ffff */
[----:B------:R-:W-:Y:S05]  /*a1c0*/  BRA `(.L_x_120) ;  /* 0xffffffe400dc7947 */ /* 0x000fea000383ffff */
        .weak           $__internal_0_$__cuda_sm10x_tcgen05_guardrail_trap_col_being_dealloced_not_returned_by_alloc
        .type           $__internal_0_$__cuda_sm10x_tcgen05_guardrail_trap_col_being_dealloced_not_returned_by_alloc,@function
        .size           $__internal_0_$__cuda_sm10x_tcgen05_guardrail_trap_col_being_dealloced_not_returned_by_alloc,($__internal_1_$__cuda_sm10x_tcgen05_guardrail_trap_phase_invalid_during_alloc - $__internal_0_$__cuda_sm10x_tcgen05_guardrail_trap_col_being_dealloced_not_returned_by_alloc)
$__internal_0_$__cuda_sm10x_tcgen05_guardrail_trap_col_being_dealloced_not_returned_by_alloc:
[----:B------:R-:W-:Y:S05]  /*a1d0*/  BPT.TRAP 0x1 ;  /* 0x000000040000795c */ /* 0x000fea0000300000 */
[----:B------:R-:W-:-:S04]  /*a1e0*/  HFMA2 R3, -RZ, RZ, 0, 0 ;  /* 0x00000000ff037431 */ /* 0x000fc800000001ff */
[----:B------:R-:W-:Y:S05]  /*a1f0*/  RET.REL.NODEC R2 `(_ZN7cutlass13device_kernelINS_4gemm6kernel13GemmUniversalIN4cute5tupleIJiiiiEEENS1_10collective13CollectiveMmaINS1_46MainloopSm100TmaUmmaWarpSpecializedBlockScaledILi2ELi2ELi2ENS5_IJNS4_1CILi1EEESB_SB_EEEEENS5_IJNSA_ILi128EEESE_NSA_ILi256EEEEEENS5_IJNS_12float_e5m2_tENS_13float_ue8m0_tEEEENS5_IJNS5_IJlSB_lEEENS4_6LayoutINS5_IJNS5_IJNS5_IJNSA_ILi32EEENSA_ILi4EEEEEEiEEESP_NS5_IJSB_iEEEEEENS5_IJNS5_IJNS5_IJNSA_ILi16EEESN_EEEiEEENS5_IJNS5_IJNSA_ILi0EEESB_EEENSA_ILi512EEEEEENS5_IJSV_iEEEEEEEEEEESJ_S12_NS4_8TiledMMAINS4_8MMA_AtomIJNS4_21SM100_MMA_MXF8F6F4_SSISH_SH_fSI_Li128ELi128ELNS4_4UMMA5MajorE0ELS17_0ELNS16_7ScaleInE0ELS18_0EEEEEENSL_ISC_NS5_IJSV_SV_SV_EEEEENS5_IJNS4_10UnderscoreES1D_S1D_EEEEENS5_IJNS4_13SM90_TMA_LOADES1G_EEENS5_IJNS4_14ComposedLayoutINS4_7SwizzleILi3ELi4ELi3EEENS4_18smem_ptr_flag_bitsILi8EEENSL_INS5_IJNSA_ILi8EEESE_EEENS5_IJSE_SB_EEEEEEENSL_INS5_IJNS5_IJNS5_IJSO_SB_EEENS5_IJSM_SB_EEEEEESB_NS5_IJSN_NSA_ILi2EEEEEEEEENS5_IJNS5_IJNS5_IJST_SX_EEESW_EEESV_NS5_IJSB_SX_EEEEEEEEEEEvNS4_8identityES1H_S23_vS24_EENS_8epilogue10collective18CollectiveEpilogueINS26_23Sm100TmaWarpSpecializedILi4ELi2ELi32ELb1ELb0EEEJSG_NS5_IJNSL_ISE_SB_EENSL_ISM_SB_EEEEENS_10bfloat16_tESK_S2E_SK_NS26_6fusion15FusionCallbacksIS2A_NS2F_17LinearCombinationIS2E_fS2E_fLNS_15FloatRoundStyleE2EEESG_S2D_JEEENS4_5SM1004TMEM4LOAD26SM100_TMEM_LOAD_32dp32b32xES1G_NS1I_INS1J_ILi2ELi4ELi3EEENS1L_ILi16EEENSL_INS5_IJS1N_SM_EEES1T_EEEENS4_39AutoVectorizingCopyWithAssumedAlignmentILi128EEENS4_14SM90_TMA_STOREES2T_S2V_S2V_EEEvvEEEEvNT_6ParamsE) ;  /* 0xffffff5c02807950 */ /* 0x000fea0003c3ffff */
        .weak           $__internal_1_$__cuda_sm10x_tcgen05_guardrail_trap_phase_invalid_during_alloc
        .type           $__internal_1_$__cuda_sm10x_tcgen05_guardrail_trap_phase_invalid_during_alloc,@function
        .size           $__internal_1_$__cuda_sm10x_tcgen05_guardrail_trap_phase_invalid_during_alloc,($__internal_2_$__cuda_sm10x_tcgen05_guardrail_trap_unallocated_columns_being_dealloced - $__internal_1_$__cuda_sm10x_tcgen05_guardrail_trap_phase_invalid_during_alloc)
$__internal_1_$__cuda_sm10x_tcgen05_guardrail_trap_phase_invalid_during_alloc:
[----:B------:R-:W-:Y:S05]  /*a200*/  BPT.TRAP 0x1 ;  /* 0x000000040000795c */ /* 0x000fea0000300000 */
[----:B------:R-:W-:-:S04]  /*a210*/  MOV R3, 0x0 ;  /* 0x0000000000037802 */ /* 0x000fc80000000f00 */
[----:B------:R-:W-:Y:S05]  /*a220*/  RET.REL.NODEC R2 `(_ZN7cutlass13device_kernelINS_4gemm6kernel13GemmUniversalIN4cute5tupleIJiiiiEEENS1_10collective13CollectiveMmaINS1_46MainloopSm100TmaUmmaWarpSpecializedBlockScaledILi2ELi2ELi2ENS5_IJNS4_1CILi1EEESB_SB_EEEEENS5_IJNSA_ILi128EEESE_NSA_ILi256EEEEEENS5_IJNS_12float_e5m2_tENS_13float_ue8m0_tEEEENS5_IJNS5_IJlSB_lEEENS4_6LayoutINS5_IJNS5_IJNS5_IJNSA_ILi32EEENSA_ILi4EEEEEEiEEESP_NS5_IJSB_iEEEEEENS5_IJNS5_IJNS5_IJNSA_ILi16EEESN_EEEiEEENS5_IJNS5_IJNSA_ILi0EEESB_EEENSA_ILi512EEEEEENS5_IJSV_iEEEEEEEEEEESJ_S12_NS4_8TiledMMAINS4_8MMA_AtomIJNS4_21SM100_MMA_MXF8F6F4_SSISH_SH_fSI_Li128ELi128ELNS4_4UMMA5MajorE0ELS17_0ELNS16_7ScaleInE0ELS18_0EEEEEENSL_ISC_NS5_IJSV_SV_SV_EEEEENS5_IJNS4_10UnderscoreES1D_S1D_EEEEENS5_IJNS4_13SM90_TMA_LOADES1G_EEENS5_IJNS4_14ComposedLayoutINS4_7SwizzleILi3ELi4ELi3EEENS4_18smem_ptr_flag_bitsILi8EEENSL_INS5_IJNSA_ILi8EEESE_EEENS5_IJSE_SB_EEEEEEENSL_INS5_IJNS5_IJNS5_IJSO_SB_EEENS5_IJSM_SB_EEEEEESB_NS5_IJSN_NSA_ILi2EEEEEEEEENS5_IJNS5_IJNS5_IJST_SX_EEESW_EEESV_NS5_IJSB_SX_EEEEEEEEEEEvNS4_8identityES1H_S23_vS24_EENS_8epilogue10collective18CollectiveEpilogueINS26_23Sm100TmaWarpSpecializedILi4ELi2ELi32ELb1ELb0EEEJSG_NS5_IJNSL_ISE_SB_EENSL_ISM_SB_EEEEENS_10bfloat16_tESK_S2E_SK_NS26_6fusion15FusionCallbacksIS2A_NS2F_17LinearCombinationIS2E_fS2E_fLNS_15FloatRoundStyleE2EEESG_S2D_JEEENS4_5SM1004TMEM4LOAD26SM100_TMEM_LOAD_32dp32b32xES1G_NS1I_INS1J_ILi2ELi4ELi3EEENS1L_ILi16EEENSL_INS5_IJS1N_SM_EEES1T_EEEENS4_39AutoVectorizingCopyWithAssumedAlignmentILi128EEENS4_14SM90_TMA_STOREES2T_S2V_S2V_EEEvvEEEEvNT_6ParamsE) ;  /* 0xffffff5c02747950 */ /* 0x000fea0003c3ffff */
        .weak           $__internal_2_$__cuda_sm10x_tcgen05_guardrail_trap_unallocated_columns_being_dealloced
        .type           $__internal_2_$__cuda_sm10x_tcgen05_guardrail_trap_unallocated_columns_being_dealloced,@function
        .size           $__internal_2_$__cuda_sm10x_tcgen05_guardrail_trap_unallocated_columns_being_dealloced,(.L_x_168 - $__internal_2_$__cuda_sm10x_tcgen05_guardrail_trap_unallocated_columns_being_dealloced)
$__internal_2_$__cuda_sm10x_tcgen05_guardrail_trap_unallocated_columns_being_dealloced:
[----:B------:R-:W-:Y:S05]  /*a230*/  BPT.TRAP 0x1 ;  /* 0x000000040000795c */ /* 0x000fea0000300000 */
[----:B------:R-:W-:-:S04]  /*a240*/  HFMA2 R3, -RZ, RZ, 0, 0 ;  /* 0x00000000ff037431 */ /* 0x000fc800000001ff */
[----:B------:R-:W-:Y:S05]  /*a250*/  RET.REL.NODEC R2 `(_ZN7cutlass13device_kernelINS_4gemm6kernel13GemmUniversalIN4cute5tupleIJiiiiEEENS1_10collective13CollectiveMmaINS1_46MainloopSm100TmaUmmaWarpSpecializedBlockScaledILi2ELi2ELi2ENS5_IJNS4_1CILi1EEESB_SB_EEEEENS5_IJNSA_ILi128EEESE_NSA_ILi256EEEEEENS5_IJNS_12float_e5m2_tENS_13float_ue8m0_tEEEENS5_IJNS5_IJlSB_lEEENS4_6LayoutINS5_IJNS5_IJNS5_IJNSA_ILi32EEENSA_ILi4EEEEEEiEEESP_NS5_IJSB_iEEEEEENS5_IJNS5_IJNS5_IJNSA_ILi16EEESN_EEEiEEENS5_IJNS5_IJNSA_ILi0EEESB_EEENSA_ILi512EEEEEENS5_IJSV_iEEEEEEEEEEESJ_S12_NS4_8TiledMMAINS4_8MMA_AtomIJNS4_21SM100_MMA_MXF8F6F4_SSISH_SH_fSI_Li128ELi128ELNS4_4UMMA5MajorE0ELS17_0ELNS16_7ScaleInE0ELS18_0EEEEEENSL_ISC_NS5_IJSV_SV_SV_EEEEENS5_IJNS4_10UnderscoreES1D_S1D_EEEEENS5_IJNS4_13SM90_TMA_LOADES1G_EEENS5_IJNS4_14ComposedLayoutINS4_7SwizzleILi3ELi4ELi3EEENS4_18smem_ptr_flag_bitsILi8EEENSL_INS5_IJNSA_ILi8EEESE_EEENS5_IJSE_SB_EEEEEEENSL_INS5_IJNS5_IJNS5_IJSO_SB_EEENS5_IJSM_SB_EEEEEESB_NS5_IJSN_NSA_ILi2EEEEEEEEENS5_IJNS5_IJNS5_IJST_SX_EEESW_EEESV_NS5_IJSB_SX_EEEEEEEEEEEvNS4_8identityES1H_S23_vS24_EENS_8epilogue10collective18CollectiveEpilogueINS26_23Sm100TmaWarpSpecializedILi4ELi2ELi32ELb1ELb0EEEJSG_NS5_IJNSL_ISE_SB_EENSL_ISM_SB_EEEEENS_10bfloat16_tESK_S2E_SK_NS26_6fusion15FusionCallbacksIS2A_NS2F_17LinearCombinationIS2E_fS2E_fLNS_15FloatRoundStyleE2EEESG_S2D_JEEENS4_5SM1004TMEM4LOAD26SM100_TMEM_LOAD_32dp32b32xES1G_NS1I_INS1J_ILi2ELi4ELi3EEENS1L_ILi16EEENSL_INS5_IJS1N_SM_EEES1T_EEEENS4_39AutoVectorizingCopyWithAssumedAlignmentILi128EEENS4_14SM90_TMA_STOREES2T_S2V_S2V_EEEvvEEEEvNT_6ParamsE) ;  /* 0xffffff5c02687950 */ /* 0x000fea0003c3ffff */
.L_x_167:
[----:B------:R-:W-:-:S00]  /*a260*/  BRA `(.L_x_167) ;  /* 0xfffffffc00fc7947 */ /* 0x000fc0000383ffff */
[----:B------:R-:W-:-:S00]  /*a270*/  NOP ;  /* 0x0000000000007918 */ /* 0x000fc00000000000 */
        /* <DEDUP_REMOVED lines=8> */
.L_x_168:


//--------------------- .nv.global.init           --------------------------
	.section	.nv.global.init,"aw",@progbits
.nv.global.init:
	.type		$str$27,@object
	.size		$str$27,($str$28 - $str$27)
$str$27:
        /*0000*/ 	.byte	0x28, 0x61, 0x64, 0x64, 0x72, 0x65, 0x73, 0x73, 0x20, 0x26, 0x20, 0x6d, 0x61, 0x73, 0x6b, 0x29
        /*0010*/ 	.byte	0x20, 0x3d, 0x3d, 0x20, 0x30, 0x00
	.type		$str$28,@object
	.size		$str$28,($str$26 - $str$28)
$str$28:
        /*0016*/ 	.byte	0x2f, 0x74, 0x6d, 0x70, 0x2f, 0x63, 0x75, 0x74, 0x6c, 0x61, 0x73, 0x73, 0x5f, 0x73, 0x77, 0x65
        /*0026*/ 	.byte	0x65, 0x70, 0x5f, 0x73, 0x72, 0x63, 0x2f, 0x69, 0x6e, 0x63, 0x6c, 0x75, 0x64, 0x65, 0x2f, 0x63
        /*0036*/ 	.byte	0x75, 0x74, 0x65, 0x2f, 0x70, 0x6f, 0x69, 0x6e, 0x74, 0x65, 0x72, 0x5f, 0x66, 0x6c, 0x61, 0x67
        /*0046*/ 	.byte	0x67, 0x65, 0x64, 0x2e, 0x68, 0x70, 0x70, 0x00
	.type		$str$26,@object
	.size		$str$26,($str$25 - $str$26)
$str$26:
        /*004e*/ 	.byte	0x2f, 0x74, 0x6d, 0x70, 0x2f, 0x63, 0x75, 0x74, 0x6c, 0x61, 0x73, 0x73, 0x5f, 0x73, 0x77, 0x65
        /*005e*/ 	.byte	0x65, 0x70, 0x5f, 0x73, 0x72, 0x63, 0x2f, 0x69, 0x6e, 0x63, 0x6c, 0x75, 0x64, 0x65, 0x2f, 0x63
        /*006e*/ 	.byte	0x75, 0x74, 0x65, 0x2f, 0x61, 0x74, 0x6f, 0x6d, 0x2f, 0x63, 0x6f, 0x70, 0x79, 0x5f, 0x74, 0x72
        /*007e*/ 	.byte	0x61, 0x69, 0x74, 0x73, 0x5f, 0x73, 0x6d, 0x31, 0x30, 0x30, 0x2e, 0x68, 0x70, 0x70, 0x00
	.type		$str$25,@object
	.size		$str$25,(__unnamed_1 - $str$25)
$str$25:
        /*008d*/ 	.byte	0x28, 0x28, 0x75, 0x69, 0x6e, 0x74, 0x33, 0x32, 0x5f, 0x74, 0x28, 0x74, 0x68, 0x72, 0x65, 0x61
        /*009d*/ 	.byte	0x64, 0x49, 0x64, 0x78, 0x2e, 0x78, 0x29, 0x20, 0x2f, 0x20, 0x33, 0x32, 0x29, 0x20, 0x25, 0x20
        /*00ad*/ 	.byte	0x34, 0x29, 0x20, 0x3d, 0x3d, 0x20, 0x28, 0x28, 0x28, 0x74, 0x6d, 0x65, 0x6d, 0x5f, 0x61, 0x64
        /*00bd*/ 	.byte	0x64, 0x72, 0x20, 0x3e, 0x3e, 0x20, 0x31, 0x36, 0x29, 0x20, 0x2f, 0x20, 0x33, 0x32, 0x29, 0x20
        /*00cd*/ 	.byte	0x25, 0x20, 0x34, 0x29, 0x00
	.type		__unnamed_1,@object
	.size		__unnamed_1,(__unnamed_2 - __unnamed_1)
__unnamed_1:
        /*00d2*/ 	.byte	0x61, 0x75, 0x74, 0x6f, 0x20, 0x63, 0x75, 0x74, 0x65, 0x3a, 0x3a, 0x61, 0x73, 0x5f, 0x70, 0x6f
        /* <DEDUP_REMOVED lines=24> */
        /*0262*/ 	.byte	0x34, 0x30, 0x39, 0x36, 0x3e, 0x3e, 0x3e, 0x3e, 0x5d, 0x00
	.type		__unnamed_2,@object
	.size		__unnamed_2,(.L_2 - __unnamed_2)
__unnamed_2:
        /* <DEDUP_REMOVED lines=42> */
        /*050c*/ 	.byte	0x3e, 0x3e, 0x5d, 0x00
.L_2:


//--------------------- .nv.shared._ZN7cutlass13device_kernelINS_4gemm6kernel13GemmUniversalIN4cute5tupleIJiiiiEEENS1_10collective13CollectiveMmaINS1_46MainloopSm100TmaUmmaWarpSpecializedBlockScaledILi2ELi2ELi2ENS5_IJNS4_1CILi1EEESB_SB_EEEEENS5_IJNSA_ILi128EEESE_NSA_ILi256EEEEEENS5_IJNS_12float_e5m2_tENS_13float_ue8m0_tEEEENS5_IJNS5_IJlSB_lEEENS4_6LayoutINS5_IJNS5_IJNS5_IJNSA_ILi32EEENSA_ILi4EEEEEEiEEESP_NS5_IJSB_iEEEEEENS5_IJNS5_IJNS5_IJNSA_ILi16EEESN_EEEiEEENS5_IJNS5_IJNSA_ILi0EEESB_EEENSA_ILi512EEEEEENS5_IJSV_iEEEEEEEEEEESJ_S12_NS4_8TiledMMAINS4_8MMA_AtomIJNS4_21SM100_MMA_MXF8F6F4_SSISH_SH_fSI_Li128ELi128ELNS4_4UMMA5MajorE0ELS17_0ELNS16_7ScaleInE0ELS18_0EEEEEENSL_ISC_NS5_IJSV_SV_SV_EEEEENS5_IJNS4_10UnderscoreES1D_S1D_EEEEENS5_IJNS4_13SM90_TMA_LOADES1G_EEENS5_IJNS4_14ComposedLayoutINS4_7SwizzleILi3ELi4ELi3EEENS4_18smem_ptr_flag_bitsILi8EEENSL_INS5_IJNSA_ILi8EEESE_EEENS5_IJSE_SB_EEEEEEENSL_INS5_IJNS5_IJNS5_IJSO_SB_EEENS5_IJSM_SB_EEEEEESB_NS5_IJSN_NSA_ILi2EEEEEEEEENS5_IJNS5_IJNS5_IJST_SX_EEESW_EEESV_NS5_IJSB_SX_EEEEEEEEEEEvNS4_8identityES1H_S23_vS24_EENS_8epilogue10collective18CollectiveEpilogueINS26_23Sm100TmaWarpSpecializedILi4ELi2ELi32ELb1ELb0EEEJSG_NS5_IJNSL_ISE_SB_EENSL_ISM_SB_EEEEENS_10bfloat16_tESK_S2E_SK_NS26_6fusion15FusionCallbacksIS2A_NS2F_17LinearCombinationIS2E_fS2E_fLNS_15FloatRoundStyleE2EEESG_S2D_JEEENS4_5SM1004TMEM4LOAD26SM100_TMEM_LOAD_32dp32b32xES1G_NS1I_INS1J_ILi2ELi4ELi3EEENS1L_ILi16EEENSL_INS5_IJS1N_SM_EEES1T_EEEENS4_39AutoVectorizingCopyWithAssumedAlignmentILi128EEENS4_14SM90_TMA_STOREES2T_S2V_S2V_EEEvvEEEEvNT_6ParamsE --------------------------
	.section	.nv.shared._ZN7cutlass13device_kernelINS_4gemm6kernel13GemmUniversalIN4cute5tupleIJiiiiEEENS1_10collective13CollectiveMmaINS1_46MainloopSm100TmaUmmaWarpSpecializedBlockScaledILi2ELi2ELi2ENS5_IJNS4_1CILi1EEESB_SB_EEEEENS5_IJNSA_ILi128EEESE_NSA_ILi256EEEEEENS5_IJNS_12float_e5m2_tENS_13float_ue8m0_tEEEENS5_IJNS5_IJlSB_lEEENS4_6LayoutINS5_IJNS5_IJNS5_IJNSA_ILi32EEENSA_ILi4EEEEEEiEEESP_NS5_IJSB_iEEEEEENS5_IJNS5_IJNS5_IJNSA_ILi16EEESN_EEEiEEENS5_IJNS5_IJNSA_ILi0EEESB_EEENSA_ILi512EEEEEENS5_IJSV_iEEEEEEEEEEESJ_S12_NS4_8TiledMMAINS4_8MMA_AtomIJNS4_21SM100_MMA_MXF8F6F4_SSISH_SH_fSI_Li128ELi128ELNS4_4UMMA5MajorE0ELS17_0ELNS16_7ScaleInE0ELS18_0EEEEEENSL_ISC_NS5_IJSV_SV_SV_EEEEENS5_IJNS4_10UnderscoreES1D_S1D_EEEEENS5_IJNS4_13SM90_TMA_LOADES1G_EEENS5_IJNS4_14ComposedLayoutINS4_7SwizzleILi3ELi4ELi3EEENS4_18smem_ptr_flag_bitsILi8EEENSL_INS5_IJNSA_ILi8EEESE_EEENS5_IJSE_SB_EEEEEEENSL_INS5_IJNS5_IJNS5_IJSO_SB_EEENS5_IJSM_SB_EEEEEESB_NS5_IJSN_NSA_ILi2EEEEEEEEENS5_IJNS5_IJNS5_IJST_SX_EEESW_EEESV_NS5_IJSB_SX_EEEEEEEEEEEvNS4_8identityES1H_S23_vS24_EENS_8epilogue10collective18CollectiveEpilogueINS26_23Sm100TmaWarpSpecializedILi4ELi2ELi32ELb1ELb0EEEJSG_NS5_IJNSL_ISE_SB_EENSL_ISM_SB_EEEEENS_10bfloat16_tESK_S2E_SK_NS26_6fusion15FusionCallbacksIS2A_NS2F_17LinearCombinationIS2E_fS2E_fLNS_15FloatRoundStyleE2EEESG_S2D_JEEENS4_5SM1004TMEM4LOAD26SM100_TMEM_LOAD_32dp32b32xES1G_NS1I_INS1J_ILi2ELi4ELi3EEENS1L_ILi16EEENSL_INS5_IJS1N_SM_EEES1T_EEEENS4_39AutoVectorizingCopyWithAssumedAlignmentILi128EEENS4_14SM90_TMA_STOREES2T_S2V_S2V_EEEvvEEEEvNT_6ParamsE,"aw",@nobits
	.sectionflags	@""
	.align	16
	.zero		1024


//--------------------- .nv.shared.reserved.0     --------------------------
	.section	.nv.shared.reserved.0,"aw",@nobits
	.weak		__nv_reservedSMEM_offset_0_alias
	.size		__nv_reservedSMEM_offset_0_alias, 0, 64
	.other		__nv_reservedSMEM_offset_0_alias,@"STO_CUDA_RESERVED_SHARED STV_DEFAULT"
__nv_reservedSMEM_offset_0_alias:
	.zero		0
.nv.shared.reserved.0:
	.zero		64
	.weak		__nv_reservedSMEM_tcgen05_partition
	.type		__nv_reservedSMEM_tcgen05_partition,@object
	.size		__nv_reservedSMEM_tcgen05_partition,(.L_0 - __nv_reservedSMEM_tcgen05_partition)
__nv_reservedSMEM_tcgen05_partition:
	.zero		32
.L_0:


//--------------------- .nv.global                --------------------------
	.section	.nv.global,"aw",@nobits
.nv.global:
	.type		_ZN40_INTERNAL_b30d4a34_4_k_cu_2dc80016_212914cute1_E,@object
	.size		_ZN40_INTERNAL_b30d4a34_4_k_cu_2dc80016_212914cute1_E,(_ZN40_INTERNAL_b30d4a34_4_k_cu_2dc80016_212914cuda3std3__45__cpo6cbeginE - _ZN40_INTERNAL_b30d4a34_4_k_cu_2dc80016_212914cute1_E)
_ZN40_INTERNAL_b30d4a34_4_k_cu_2dc80016_212914cute1_E:
	.zero		1
	.type		_ZN40_INTERNAL_b30d4a34_4_k_cu_2dc80016_212914cuda3std3__45__cpo6cbeginE,@object
	.size		_ZN40_INTERNAL_b30d4a34_4_k_cu_2dc80016_212914cuda3std3__45__cpo6cbeginE,(_ZN40_INTERNAL_b30d4a34_4_k_cu_2dc80016_212914cuda3std3__48in_placeE - _ZN40_INTERNAL_b30d4a34_4_k_cu_2dc80016_212914cuda3std3__45__cpo6cbeginE)
_ZN40_INTERNAL_b30d4a34_4_k_cu_2dc80016_212914cuda3std3__45__cpo6cbeginE:
	.zero		1
	.type		_ZN40_INTERNAL_b30d4a34_4_k_cu_2dc80016_212914cuda3std3__48in_placeE,@object
	.size		_ZN40_INTERNAL_b30d4a34_4_k_cu_2dc80016_212914cuda3std3__48in_placeE,(_ZN40_INTERNAL_b30d4a34_4_k_cu_2dc80016_212914cuda3std6ranges3__45__cpo9iter_moveE - _ZN40_INTERNAL_b30d4a34_4_k_cu_2dc80016_212914cuda3std3__48in_placeE)
_ZN40_INTERNAL_b30d4a34_4_k_cu_2dc80016_212914cuda3std3__48in_placeE:
	.zero		1
	.type		_ZN40_INTERNAL_b30d4a34_4_k_cu_2dc80016_212914cuda3std6ranges3__45__cpo9iter_moveE,@object
	.size		_ZN40_INTERNAL_b30d4a34_4_k_cu_2dc80016_212914cuda3std6ranges3__45__cpo9iter_moveE,(_ZN40_INTERNAL_b30d4a34_4_k_cu_2dc80016_212914cuda3std3__45__cpo5beginE - _ZN40_INTERNAL_b30d4a34_4_k_cu_2dc80016_212914cuda3std6ranges3__45__cpo9iter_moveE)
_ZN40_INTERNAL_b30d4a34_4_k_cu_2dc80016_212914cuda3std6ranges3__45__cpo9iter_moveE:
	.zero		1
	.type		_ZN40_INTERNAL_b30d4a34_4_k_cu_2dc80016_212914cuda3std3__45__cpo5beginE,@object
	.size		_ZN40_INTERNAL_b30d4a34_4_k_cu_2dc80016_212914cuda3std3__45__cpo5beginE,(_ZN40_INTERNAL_b30d4a34_4_k_cu_2dc80016_212914cuda3std3__442_GLOBAL__N__b30d4a34_4_k_cu_2dc80016_212916ignoreE - _ZN40_INTERNAL_b30d4a34_4_k_cu_2dc80016_212914cuda3std3__45__cpo5beginE)
_ZN40_INTERNAL_b30d4a34_4_k_cu_2dc80016_212914cuda3std3__45__cpo5beginE:
	.zero		1
	.type		_ZN40_INTERNAL_b30d4a34_4_k_cu_2dc80016_212914cuda3std3__442_GLOBAL__N__b30d4a34_4_k_cu_2dc80016_212916ignoreE,@object
	.size		_ZN40_INTERNAL_b30d4a34_4_k_cu_2dc80016_212914cuda3std3__442_GLOBAL__N__b30d4a34_4_k_cu_2dc80016_212916ignoreE,(_ZN40_INTERNAL_b30d4a34_4_k_cu_2dc80016_212914cute7productE - _ZN40_INTERNAL_b30d4a34_4_k_cu_2dc80016_212914cuda3std3__442_GLOBAL__N__b30d4a34_4_k_cu_2dc80016_212916ignoreE)
_ZN40_INTERNAL_b30d4a34_4_k_cu_2dc80016_212914cuda3std3__442_GLOBAL__N__b30d4a34_4_k_cu_2dc80016_212916ignoreE:
	.zero		1
	.type		_ZN40_INTERNAL_b30d4a34_4_k_cu_2dc80016_212914cute7productE,@object
	.size		_ZN40_INTERNAL_b30d4a34_4_k_cu_2dc80016_212914cute7productE,(_ZN40_INTERNAL_b30d4a34_4_k_cu_2dc80016_212914cuda3std3__45__cpo3endE - _ZN40_INTERNAL_b30d4a34_4_k_cu_2dc80016_212914cute7productE)
_ZN40_INTERNAL_b30d4a34_4_k_cu_2dc80016_212914cute7productE:
	.zero		1
	.type		_ZN40_INTERNAL_b30d4a34_4_k_cu_2dc80016_212914cuda3std3__45__cpo3endE,@object
	.size		_ZN40_INTERNAL_b30d4a34_4_k_cu_2dc80016_212914cuda3std3__45__cpo3endE,(_ZN40_INTERNAL_b30d4a34_4_k_cu_2dc80016_212914cuda3std3__419piecewise_constructE - _ZN40_INTERNAL_b30d4a34_4_k_cu_2dc80016_212914cuda3std3__45__cpo3endE)
_ZN40_INTERNAL_b30d4a34_4_k_cu_2dc80016_212914cuda3std3__45__cpo3endE:
	.zero		1
	.type		_ZN40_INTERNAL_b30d4a34_4_k_cu_2dc80016_212914cuda3std3__419piecewise_constructE,@object
	.size		_ZN40_INTERNAL_b30d4a34_4_k_cu_2dc80016_212914cuda3std3__419piecewise_constructE,(_ZN40_INTERNAL_b30d4a34_4_k_cu_2dc80016_212914cuda3std3__45__cpo4cendE - _ZN40_INTERNAL_b30d4a34_4_k_cu_2dc80016_212914cuda3std3__419piecewise_constructE)
_ZN40_INTERNAL_b30d4a34_4_k_cu_2dc80016_212914cuda3std3__419piecewise_constructE:
	.zero		1
	.type		_ZN40_INTERNAL_b30d4a34_4_k_cu_2dc80016_212914cuda3std3__45__cpo4cendE,@object
	.size		_ZN40_INTERNAL_b30d4a34_4_k_cu_2dc80016_212914cuda3std3__45__cpo4cendE,(_ZN40_INTERNAL_b30d4a34_4_k_cu_2dc80016_212914cuda3std6ranges3__45__cpo4swapE - _ZN40_INTERNAL_b30d4a34_4_k_cu_2dc80016_212914cuda3std3__45__cpo4cendE)
_ZN40_INTERNAL_b30d4a34_4_k_cu_2dc80016_212914cuda3std3__45__cpo4cendE:
	.zero		1
	.type		_ZN40_INTERNAL_b30d4a34_4_k_cu_2dc80016_212914cuda3std6ranges3__45__cpo4swapE,@object
	.size		_ZN40_INTERNAL_b30d4a34_4_k_cu_2dc80016_212914cuda3std6ranges3__45__cpo4swapE,(.L_10 - _ZN40_INTERNAL_b30d4a34_4_k_cu_2dc80016_212914cuda3std6ranges3__45__cpo4swapE)
_ZN40_INTERNAL_b30d4a34_4_k_cu_2dc80016_212914cuda3std6ranges3__45__cpo4swapE:
	.zero		1
.L_10:


//--------------------- .nv.constant0._ZN7cutlass13device_kernelINS_4gemm6kernel13GemmUniversalIN4cute5tupleIJiiiiEEENS1_10collective13CollectiveMmaINS1_46MainloopSm100TmaUmmaWarpSpecializedBlockScaledILi2ELi2ELi2ENS5_IJNS4_1CILi1EEESB_SB_EEEEENS5_IJNSA_ILi128EEESE_NSA_ILi256EEEEEENS5_IJNS_12float_e5m2_tENS_13float_ue8m0_tEEEENS5_IJNS5_IJlSB_lEEENS4_6LayoutINS5_IJNS5_IJNS5_IJNSA_ILi32EEENSA_ILi4EEEEEEiEEESP_NS5_IJSB_iEEEEEENS5_IJNS5_IJNS5_IJNSA_ILi16EEESN_EEEiEEENS5_IJNS5_IJNSA_ILi0EEESB_EEENSA_ILi512EEEEEENS5_IJSV_iEEEEEEEEEEESJ_S12_NS4_8TiledMMAINS4_8MMA_AtomIJNS4_21SM100_MMA_MXF8F6F4_SSISH_SH_fSI_Li128ELi128ELNS4_4UMMA5MajorE0ELS17_0ELNS16_7ScaleInE0ELS18_0EEEEEENSL_ISC_NS5_IJSV_SV_SV_EEEEENS5_IJNS4_10UnderscoreES1D_S1D_EEEEENS5_IJNS4_13SM90_TMA_LOADES1G_EEENS5_IJNS4_14ComposedLayoutINS4_7SwizzleILi3ELi4ELi3EEENS4_18smem_ptr_flag_bitsILi8EEENSL_INS5_IJNSA_ILi8EEESE_EEENS5_IJSE_SB_EEEEEEENSL_INS5_IJNS5_IJNS5_IJSO_SB_EEENS5_IJSM_SB_EEEEEESB_NS5_IJSN_NSA_ILi2EEEEEEEEENS5_IJNS5_IJNS5_IJST_SX_EEESW_EEESV_NS5_IJSB_SX_EEEEEEEEEEEvNS4_8identityES1H_S23_vS24_EENS_8epilogue10collective18CollectiveEpilogueINS26_23Sm100TmaWarpSpecializedILi4ELi2ELi32ELb1ELb0EEEJSG_NS5_IJNSL_ISE_SB_EENSL_ISM_SB_EEEEENS_10bfloat16_tESK_S2E_SK_NS26_6fusion15FusionCallbacksIS2A_NS2F_17LinearCombinationIS2E_fS2E_fLNS_15FloatRoundStyleE2EEESG_S2D_JEEENS4_5SM1004TMEM4LOAD26SM100_TMEM_LOAD_32dp32b32xES1G_NS1I_INS1J_ILi2ELi4ELi3EEENS1L_ILi16EEENSL_INS5_IJS1N_SM_EEES1T_EEEENS4_39AutoVectorizingCopyWithAssumedAlignmentILi128EEENS4_14SM90_TMA_STOREES2T_S2V_S2V_EEEvvEEEEvNT_6ParamsE --------------------------
	.section	.nv.constant0._ZN7cutlass13device_kernelINS_4gemm6kernel13GemmUniversalIN4cute5tupleIJiiiiEEENS1_10collective13CollectiveMmaINS1_46MainloopSm100TmaUmmaWarpSpecializedBlockScaledILi2ELi2ELi2ENS5_IJNS4_1CILi1EEESB_SB_EEEEENS5_IJNSA_ILi128EEESE_NSA_ILi256EEEEEENS5_IJNS_12float_e5m2_tENS_13float_ue8m0_tEEEENS5_IJNS5_IJlSB_lEEENS4_6LayoutINS5_IJNS5_IJNS5_IJNSA_ILi32EEENSA_ILi4EEEEEEiEEESP_NS5_IJSB_iEEEEEENS5_IJNS5_IJNS5_IJNSA_ILi16EEESN_EEEiEEENS5_IJNS5_IJNSA_ILi0EEESB_EEENSA_ILi512EEEEEENS5_IJSV_iEEEEEEEEEEESJ_S12_NS4_8TiledMMAINS4_8MMA_AtomIJNS4_21SM100_MMA_MXF8F6F4_SSISH_SH_fSI_Li128ELi128ELNS4_4UMMA5MajorE0ELS17_0ELNS16_7ScaleInE0ELS18_0EEEEEENSL_ISC_NS5_IJSV_SV_SV_EEEEENS5_IJNS4_10UnderscoreES1D_S1D_EEEEENS5_IJNS4_13SM90_TMA_LOADES1G_EEENS5_IJNS4_14ComposedLayoutINS4_7SwizzleILi3ELi4ELi3EEENS4_18smem_ptr_flag_bitsILi8EEENSL_INS5_IJNSA_ILi8EEESE_EEENS5_IJSE_SB_EEEEEEENSL_INS5_IJNS5_IJNS5_IJSO_SB_EEENS5_IJSM_SB_EEEEEESB_NS5_IJSN_NSA_ILi2EEEEEEEEENS5_IJNS5_IJNS5_IJST_SX_EEESW_EEESV_NS5_IJSB_SX_EEEEEEEEEEEvNS4_8identityES1H_S23_vS24_EENS_8epilogue10collective18CollectiveEpilogueINS26_23Sm100TmaWarpSpecializedILi4ELi2ELi32ELb1ELb0EEEJSG_NS5_IJNSL_ISE_SB_EENSL_ISM_SB_EEEEENS_10bfloat16_tESK_S2E_SK_NS26_6fusion15FusionCallbacksIS2A_NS2F_17LinearCombinationIS2E_fS2E_fLNS_15FloatRoundStyleE2EEESG_S2D_JEEENS4_5SM1004TMEM4LOAD26SM100_TMEM_LOAD_32dp32b32xES1G_NS1I_INS1J_ILi2ELi4ELi3EEENS1L_ILi16EEENSL_INS5_IJS1N_SM_EEES1T_EEEENS4_39AutoVectorizingCopyWithAssumedAlignmentILi128EEENS4_14SM90_TMA_STOREES2T_S2V_S2V_EEEvvEEEEvNT_6ParamsE,"a",@progbits
	.sectionflags	@""
	.align	4
.nv.constant0._ZN7cutlass13device_kernelINS_4gemm6kernel13GemmUniversalIN4cute5tupleIJiiiiEEENS1_10collective13CollectiveMmaINS1_46MainloopSm100TmaUmmaWarpSpecializedBlockScaledILi2ELi2ELi2ENS5_IJNS4_1CILi1EEESB_SB_EEEEENS5_IJNSA_ILi128EEESE_NSA_ILi256EEEEEENS5_IJNS_12float_e5m2_tENS_13float_ue8m0_tEEEENS5_IJNS5_IJlSB_lEEENS4_6LayoutINS5_IJNS5_IJNS5_IJNSA_ILi32EEENSA_ILi4EEEEEEiEEESP_NS5_IJSB_iEEEEEENS5_IJNS5_IJNS5_IJNSA_ILi16EEESN_EEEiEEENS5_IJNS5_IJNSA_ILi0EEESB_EEENSA_ILi512EEEEEENS5_IJSV_iEEEEEEEEEEESJ_S12_NS4_8TiledMMAINS4_8MMA_AtomIJNS4_21SM100_MMA_MXF8F6F4_SSISH_SH_fSI_Li128ELi128ELNS4_4UMMA5MajorE0ELS17_0ELNS16_7ScaleInE0ELS18_0EEEEEENSL_ISC_NS5_IJSV_SV_SV_EEEEENS5_IJNS4_10UnderscoreES1D_S1D_EEEEENS5_IJNS4_13SM90_TMA_LOADES1G_EEENS5_IJNS4_14ComposedLayoutINS4_7SwizzleILi3ELi4ELi3EEENS4_18smem_ptr_flag_bitsILi8EEENSL_INS5_IJNSA_ILi8EEESE_EEENS5_IJSE_SB_EEEEEEENSL_INS5_IJNS5_IJNS5_IJSO_SB_EEENS5_IJSM_SB_EEEEEESB_NS5_IJSN_NSA_ILi2EEEEEEEEENS5_IJNS5_IJNS5_IJST_SX_EEESW_EEESV_NS5_IJSB_SX_EEEEEEEEEEEvNS4_8identityES1H_S23_vS24_EENS_8epilogue10collective18CollectiveEpilogueINS26_23Sm100TmaWarpSpecializedILi4ELi2ELi32ELb1ELb0EEEJSG_NS5_IJNSL_ISE_SB_EENSL_ISM_SB_EEEEENS_10bfloat16_tESK_S2E_SK_NS26_6fusion15FusionCallbacksIS2A_NS2F_17LinearCombinationIS2E_fS2E_fLNS_15FloatRoundStyleE2EEESG_S2D_JEEENS4_5SM1004TMEM4LOAD26SM100_TMEM_LOAD_32dp32b32xES1G_NS1I_INS1J_ILi2ELi4ELi3EEENS1L_ILi16EEENSL_INS5_IJS1N_SM_EEES1T_EEEENS4_39AutoVectorizingCopyWithAssumedAlignmentILi128EEENS4_14SM90_TMA_STOREES2T_S2V_S2V_EEEvvEEEEvNT_6ParamsE:
	.zero		3968


//--------------------- SYMBOLS --------------------------

	.type		.nv.reservedSmem.offset0,@object
	.size		.nv.reservedSmem.offset0,0x4
	.type		.nv.reservedSmem.cap,@object
	.size		.nv.reservedSmem.cap,0x4
	.type		__assertfail,@function
